//
// Generated by NVIDIA NVVM Compiler
//
// Compiler Build ID: CL-36424714
// Cuda compilation tools, release 13.0, V13.0.88
// Based on NVVM 20.0.0
//

.version 9.0
.target sm_100
.address_size 64

	// .globl	_Z20sha256_mining_kernelPjjjS_S_
.const .align 4 .b8 K[256] = {152, 47, 138, 66, 145, 68, 55, 113, 207, 251, 192, 181, 165, 219, 181, 233, 91, 194, 86, 57, 241, 17, 241, 89, 164, 130, 63, 146, 213, 94, 28, 171, 152, 170, 7, 216, 1, 91, 131, 18, 190, 133, 49, 36, 195, 125, 12, 85, 116, 93, 190, 114, 254, 177, 222, 128, 167, 6, 220, 155, 116, 241, 155, 193, 193, 105, 155, 228, 134, 71, 190, 239, 198, 157, 193, 15, 204, 161, 12, 36, 111, 44, 233, 45, 170, 132, 116, 74, 220, 169, 176, 92, 218, 136, 249, 118, 82, 81, 62, 152, 109, 198, 49, 168, 200, 39, 3, 176, 199, 127, 89, 191, 243, 11, 224, 198, 71, 145, 167, 213, 81, 99, 202, 6, 103, 41, 41, 20, 133, 10, 183, 39, 56, 33, 27, 46, 252, 109, 44, 77, 19, 13, 56, 83, 84, 115, 10, 101, 187, 10, 106, 118, 46, 201, 194, 129, 133, 44, 114, 146, 161, 232, 191, 162, 75, 102, 26, 168, 112, 139, 75, 194, 163, 81, 108, 199, 25, 232, 146, 209, 36, 6, 153, 214, 133, 53, 14, 244, 112, 160, 106, 16, 22, 193, 164, 25, 8, 108, 55, 30, 76, 119, 72, 39, 181, 188, 176, 52, 179, 12, 28, 57, 74, 170, 216, 78, 79, 202, 156, 91, 243, 111, 46, 104, 238, 130, 143, 116, 111, 99, 165, 120, 20, 120, 200, 132, 8, 2, 199, 140, 250, 255, 190, 144, 235, 108, 80, 164, 247, 163, 249, 190, 242, 120, 113, 198};

.visible .entry _Z20sha256_mining_kernelPjjjS_S_(
	.param .u64 .ptr .align 1 _Z20sha256_mining_kernelPjjjS_S__param_0,
	.param .u32 _Z20sha256_mining_kernelPjjjS_S__param_1,
	.param .u32 _Z20sha256_mining_kernelPjjjS_S__param_2,
	.param .u64 .ptr .align 1 _Z20sha256_mining_kernelPjjjS_S__param_3,
	.param .u64 .ptr .align 1 _Z20sha256_mining_kernelPjjjS_S__param_4
)
{
	.reg .pred 	%p<5>;
	.reg .b32 	%r<4353>;
	.reg .b64 	%rd<9>;

	ld.param.u64 	%rd3, [_Z20sha256_mining_kernelPjjjS_S__param_0];
	ld.param.u32 	%r9, [_Z20sha256_mining_kernelPjjjS_S__param_1];
	ld.param.u32 	%r11, [_Z20sha256_mining_kernelPjjjS_S__param_2];
	mov.u32 	%r12, %ctaid.x;
	mov.u32 	%r13, %ntid.x;
	mov.u32 	%r14, %tid.x;
	mad.lo.s32 	%r15, %r12, %r13, %r14;
	add.s32 	%r1, %r15, %r11;
	cvta.to.global.u64 	%rd4, %rd3;
	ld.global.u32 	%r16, [%rd4];
	ld.global.u32 	%r17, [%rd4+4];
	ld.global.u32 	%r18, [%rd4+8];
	ld.global.u32 	%r19, [%rd4+12];
	ld.global.u32 	%r20, [%rd4+16];
	ld.global.u32 	%r21, [%rd4+20];
	ld.global.u32 	%r22, [%rd4+24];
	ld.global.u32 	%r23, [%rd4+28];
	ld.global.u32 	%r24, [%rd4+32];
	ld.global.u32 	%r25, [%rd4+36];
	ld.global.u32 	%r26, [%rd4+40];
	ld.global.u32 	%r27, [%rd4+44];
	ld.global.u32 	%r28, [%rd4+48];
	ld.global.u32 	%r29, [%rd4+52];
	ld.global.u32 	%r30, [%rd4+56];
	ld.global.u32 	%r31, [%rd4+60];
	ld.global.u32 	%r32, [%rd4+64];
	ld.global.u32 	%r33, [%rd4+68];
	ld.global.u32 	%r34, [%rd4+72];
	mov.b32 	%r35, 291;
	prmt.b32 	%r36, %r16, %r17, %r35;
	mov.b32 	%r37, 325;
	prmt.b32 	%r38, %r36, %r18, %r37;
	mov.b32 	%r39, 359;
	prmt.b32 	%r40, %r38, %r19, %r39;
	prmt.b32 	%r41, %r20, %r21, %r35;
	prmt.b32 	%r42, %r41, %r22, %r37;
	prmt.b32 	%r43, %r42, %r23, %r39;
	prmt.b32 	%r44, %r24, %r25, %r35;
	prmt.b32 	%r45, %r44, %r26, %r37;
	prmt.b32 	%r46, %r45, %r27, %r39;
	prmt.b32 	%r47, %r28, %r29, %r35;
	prmt.b32 	%r48, %r47, %r30, %r37;
	prmt.b32 	%r49, %r48, %r31, %r39;
	prmt.b32 	%r50, %r32, %r33, %r35;
	prmt.b32 	%r51, %r50, %r34, %r37;
	prmt.b32 	%r52, %r51, %r1, %r39;
	shf.l.wrap.b32 	%r53, %r43, %r43, 25;
	shf.l.wrap.b32 	%r54, %r43, %r43, 14;
	xor.b32  	%r55, %r53, %r54;
	shr.u32 	%r56, %r43, 3;
	xor.b32  	%r57, %r55, %r56;
	add.s32 	%r58, %r40, %r57;
	shf.l.wrap.b32 	%r59, %r46, %r46, 25;
	shf.l.wrap.b32 	%r60, %r46, %r46, 14;
	xor.b32  	%r61, %r59, %r60;
	shr.u32 	%r62, %r46, 3;
	xor.b32  	%r63, %r61, %r62;
	add.s32 	%r64, %r43, %r63;
	add.s32 	%r65, %r64, 17825792;
	shf.l.wrap.b32 	%r66, %r58, %r58, 15;
	shf.l.wrap.b32 	%r67, %r58, %r58, 13;
	xor.b32  	%r68, %r66, %r67;
	shr.u32 	%r69, %r58, 10;
	xor.b32  	%r70, %r68, %r69;
	shf.l.wrap.b32 	%r71, %r49, %r49, 25;
	shf.l.wrap.b32 	%r72, %r49, %r49, 14;
	xor.b32  	%r73, %r71, %r72;
	shr.u32 	%r74, %r49, 3;
	xor.b32  	%r75, %r73, %r74;
	add.s32 	%r76, %r70, %r46;
	add.s32 	%r77, %r76, %r75;
	shf.l.wrap.b32 	%r78, %r65, %r65, 15;
	shf.l.wrap.b32 	%r79, %r65, %r65, 13;
	xor.b32  	%r80, %r78, %r79;
	shr.u32 	%r81, %r65, 10;
	xor.b32  	%r82, %r80, %r81;
	shf.l.wrap.b32 	%r83, %r52, %r52, 25;
	shf.l.wrap.b32 	%r84, %r52, %r52, 14;
	xor.b32  	%r85, %r83, %r84;
	shr.u32 	%r86, %r52, 3;
	xor.b32  	%r87, %r85, %r86;
	add.s32 	%r88, %r82, %r49;
	add.s32 	%r89, %r88, %r87;
	shf.l.wrap.b32 	%r90, %r77, %r77, 15;
	shf.l.wrap.b32 	%r91, %r77, %r77, 13;
	xor.b32  	%r92, %r90, %r91;
	shr.u32 	%r93, %r77, 10;
	xor.b32  	%r94, %r92, %r93;
	add.s32 	%r95, %r94, %r52;
	add.s32 	%r96, %r95, 285220864;
	shf.l.wrap.b32 	%r97, %r89, %r89, 15;
	shf.l.wrap.b32 	%r98, %r89, %r89, 13;
	xor.b32  	%r99, %r97, %r98;
	shr.u32 	%r100, %r89, 10;
	xor.b32  	%r101, %r99, %r100;
	xor.b32  	%r102, %r101, -2147483648;
	shf.l.wrap.b32 	%r103, %r96, %r96, 15;
	shf.l.wrap.b32 	%r104, %r96, %r96, 13;
	xor.b32  	%r105, %r103, %r104;
	shr.u32 	%r106, %r96, 10;
	xor.b32  	%r107, %r105, %r106;
	add.s32 	%r108, %r107, 640;
	shf.l.wrap.b32 	%r109, %r102, %r101, 15;
	shf.l.wrap.b32 	%r110, %r102, %r101, 13;
	xor.b32  	%r111, %r109, %r110;
	shr.u32 	%r112, %r102, 10;
	xor.b32  	%r113, %r111, %r112;
	add.s32 	%r114, %r113, %r58;
	shf.l.wrap.b32 	%r115, %r108, %r108, 15;
	shf.l.wrap.b32 	%r116, %r108, %r108, 13;
	xor.b32  	%r117, %r115, %r116;
	shr.u32 	%r118, %r108, 10;
	xor.b32  	%r119, %r117, %r118;
	add.s32 	%r120, %r119, %r65;
	shf.l.wrap.b32 	%r121, %r114, %r114, 15;
	shf.l.wrap.b32 	%r122, %r114, %r114, 13;
	xor.b32  	%r123, %r121, %r122;
	shr.u32 	%r124, %r114, 10;
	xor.b32  	%r125, %r123, %r124;
	add.s32 	%r126, %r125, %r77;
	shf.l.wrap.b32 	%r127, %r120, %r120, 15;
	shf.l.wrap.b32 	%r128, %r120, %r120, 13;
	xor.b32  	%r129, %r127, %r128;
	shr.u32 	%r130, %r120, 10;
	xor.b32  	%r131, %r129, %r130;
	add.s32 	%r132, %r131, %r89;
	shf.l.wrap.b32 	%r133, %r126, %r126, 15;
	shf.l.wrap.b32 	%r134, %r126, %r126, 13;
	xor.b32  	%r135, %r133, %r134;
	shr.u32 	%r136, %r126, 10;
	xor.b32  	%r137, %r135, %r136;
	add.s32 	%r138, %r137, %r96;
	shf.l.wrap.b32 	%r139, %r132, %r132, 15;
	shf.l.wrap.b32 	%r140, %r132, %r132, 13;
	xor.b32  	%r141, %r139, %r140;
	shr.u32 	%r142, %r132, 10;
	xor.b32  	%r143, %r141, %r142;
	add.s32 	%r144, %r143, %r102;
	shf.l.wrap.b32 	%r145, %r138, %r138, 15;
	shf.l.wrap.b32 	%r146, %r138, %r138, 13;
	xor.b32  	%r147, %r145, %r146;
	shr.u32 	%r148, %r138, 10;
	xor.b32  	%r149, %r147, %r148;
	add.s32 	%r150, %r149, %r108;
	shf.l.wrap.b32 	%r151, %r144, %r144, 15;
	shf.l.wrap.b32 	%r152, %r144, %r144, 13;
	xor.b32  	%r153, %r151, %r152;
	shr.u32 	%r154, %r144, 10;
	xor.b32  	%r155, %r153, %r154;
	add.s32 	%r156, %r155, %r114;
	add.s32 	%r157, %r156, 10485845;
	shf.l.wrap.b32 	%r158, %r150, %r150, 15;
	shf.l.wrap.b32 	%r159, %r150, %r150, 13;
	xor.b32  	%r160, %r158, %r159;
	shr.u32 	%r161, %r150, 10;
	xor.b32  	%r162, %r160, %r161;
	add.s32 	%r163, %r162, %r120;
	shf.l.wrap.b32 	%r164, %r58, %r58, 25;
	shf.l.wrap.b32 	%r165, %r58, %r58, 14;
	xor.b32  	%r166, %r164, %r165;
	shr.u32 	%r167, %r58, 3;
	xor.b32  	%r168, %r166, %r167;
	add.s32 	%r169, %r163, %r168;
	add.s32 	%r170, %r169, 640;
	shf.l.wrap.b32 	%r171, %r157, %r157, 15;
	shf.l.wrap.b32 	%r172, %r157, %r157, 13;
	xor.b32  	%r173, %r171, %r172;
	shr.u32 	%r174, %r157, 10;
	xor.b32  	%r175, %r173, %r174;
	add.s32 	%r176, %r175, %r126;
	shf.l.wrap.b32 	%r177, %r65, %r65, 25;
	shf.l.wrap.b32 	%r178, %r65, %r65, 14;
	xor.b32  	%r179, %r177, %r178;
	shr.u32 	%r180, %r65, 3;
	xor.b32  	%r181, %r179, %r180;
	add.s32 	%r182, %r176, %r58;
	add.s32 	%r183, %r182, %r181;
	shf.l.wrap.b32 	%r184, %r170, %r170, 15;
	shf.l.wrap.b32 	%r185, %r170, %r170, 13;
	xor.b32  	%r186, %r184, %r185;
	shr.u32 	%r187, %r170, 10;
	xor.b32  	%r188, %r186, %r187;
	add.s32 	%r189, %r188, %r132;
	shf.l.wrap.b32 	%r190, %r77, %r77, 25;
	shf.l.wrap.b32 	%r191, %r77, %r77, 14;
	xor.b32  	%r192, %r190, %r191;
	shr.u32 	%r193, %r77, 3;
	xor.b32  	%r194, %r192, %r193;
	add.s32 	%r195, %r189, %r65;
	add.s32 	%r196, %r195, %r194;
	shf.l.wrap.b32 	%r197, %r183, %r183, 15;
	shf.l.wrap.b32 	%r198, %r183, %r183, 13;
	xor.b32  	%r199, %r197, %r198;
	shr.u32 	%r200, %r183, 10;
	xor.b32  	%r201, %r199, %r200;
	add.s32 	%r202, %r201, %r138;
	shf.l.wrap.b32 	%r203, %r89, %r89, 25;
	shf.l.wrap.b32 	%r204, %r89, %r89, 14;
	xor.b32  	%r205, %r203, %r204;
	shr.u32 	%r206, %r89, 3;
	xor.b32  	%r207, %r205, %r206;
	add.s32 	%r208, %r202, %r77;
	add.s32 	%r209, %r208, %r207;
	shf.l.wrap.b32 	%r210, %r196, %r196, 15;
	shf.l.wrap.b32 	%r211, %r196, %r196, 13;
	xor.b32  	%r212, %r210, %r211;
	shr.u32 	%r213, %r196, 10;
	xor.b32  	%r214, %r212, %r213;
	add.s32 	%r215, %r214, %r144;
	shf.l.wrap.b32 	%r216, %r96, %r96, 25;
	shf.l.wrap.b32 	%r217, %r96, %r96, 14;
	xor.b32  	%r218, %r216, %r217;
	shr.u32 	%r219, %r96, 3;
	xor.b32  	%r220, %r218, %r219;
	add.s32 	%r221, %r215, %r89;
	add.s32 	%r222, %r221, %r220;
	shf.l.wrap.b32 	%r223, %r209, %r209, 15;
	shf.l.wrap.b32 	%r224, %r209, %r209, 13;
	xor.b32  	%r225, %r223, %r224;
	shr.u32 	%r226, %r209, 10;
	xor.b32  	%r227, %r225, %r226;
	add.s32 	%r228, %r227, %r150;
	shf.l.wrap.b32 	%r229, %r102, %r101, 25;
	shf.l.wrap.b32 	%r230, %r102, %r101, 14;
	xor.b32  	%r231, %r229, %r230;
	shr.u32 	%r232, %r102, 3;
	xor.b32  	%r233, %r231, %r232;
	add.s32 	%r234, %r228, %r96;
	add.s32 	%r235, %r234, %r233;
	shf.l.wrap.b32 	%r236, %r222, %r222, 15;
	shf.l.wrap.b32 	%r237, %r222, %r222, 13;
	xor.b32  	%r238, %r236, %r237;
	shr.u32 	%r239, %r222, 10;
	xor.b32  	%r240, %r238, %r239;
	add.s32 	%r241, %r240, %r157;
	shf.l.wrap.b32 	%r242, %r108, %r108, 25;
	shf.l.wrap.b32 	%r243, %r108, %r108, 14;
	xor.b32  	%r244, %r242, %r243;
	shr.u32 	%r245, %r108, 3;
	xor.b32  	%r246, %r244, %r245;
	add.s32 	%r247, %r241, %r102;
	add.s32 	%r248, %r247, %r246;
	shf.l.wrap.b32 	%r249, %r235, %r235, 15;
	shf.l.wrap.b32 	%r250, %r235, %r235, 13;
	xor.b32  	%r251, %r249, %r250;
	shr.u32 	%r252, %r235, 10;
	xor.b32  	%r253, %r251, %r252;
	add.s32 	%r254, %r253, %r170;
	shf.l.wrap.b32 	%r255, %r114, %r114, 25;
	shf.l.wrap.b32 	%r256, %r114, %r114, 14;
	xor.b32  	%r257, %r255, %r256;
	shr.u32 	%r258, %r114, 3;
	xor.b32  	%r259, %r257, %r258;
	add.s32 	%r260, %r254, %r108;
	add.s32 	%r261, %r260, %r259;
	shf.l.wrap.b32 	%r262, %r248, %r248, 15;
	shf.l.wrap.b32 	%r263, %r248, %r248, 13;
	xor.b32  	%r264, %r262, %r263;
	shr.u32 	%r265, %r248, 10;
	xor.b32  	%r266, %r264, %r265;
	add.s32 	%r267, %r266, %r183;
	shf.l.wrap.b32 	%r268, %r120, %r120, 25;
	shf.l.wrap.b32 	%r269, %r120, %r120, 14;
	xor.b32  	%r270, %r268, %r269;
	shr.u32 	%r271, %r120, 3;
	xor.b32  	%r272, %r270, %r271;
	add.s32 	%r273, %r267, %r114;
	add.s32 	%r274, %r273, %r272;
	shf.l.wrap.b32 	%r275, %r261, %r261, 15;
	shf.l.wrap.b32 	%r276, %r261, %r261, 13;
	xor.b32  	%r277, %r275, %r276;
	shr.u32 	%r278, %r261, 10;
	xor.b32  	%r279, %r277, %r278;
	add.s32 	%r280, %r279, %r196;
	shf.l.wrap.b32 	%r281, %r126, %r126, 25;
	shf.l.wrap.b32 	%r282, %r126, %r126, 14;
	xor.b32  	%r283, %r281, %r282;
	shr.u32 	%r284, %r126, 3;
	xor.b32  	%r285, %r283, %r284;
	add.s32 	%r286, %r280, %r120;
	add.s32 	%r287, %r286, %r285;
	shf.l.wrap.b32 	%r288, %r274, %r274, 15;
	shf.l.wrap.b32 	%r289, %r274, %r274, 13;
	xor.b32  	%r290, %r288, %r289;
	shr.u32 	%r291, %r274, 10;
	xor.b32  	%r292, %r290, %r291;
	add.s32 	%r293, %r292, %r209;
	shf.l.wrap.b32 	%r294, %r132, %r132, 25;
	shf.l.wrap.b32 	%r295, %r132, %r132, 14;
	xor.b32  	%r296, %r294, %r295;
	shr.u32 	%r297, %r132, 3;
	xor.b32  	%r298, %r296, %r297;
	add.s32 	%r299, %r293, %r126;
	add.s32 	%r300, %r299, %r298;
	shf.l.wrap.b32 	%r301, %r287, %r287, 15;
	shf.l.wrap.b32 	%r302, %r287, %r287, 13;
	xor.b32  	%r303, %r301, %r302;
	shr.u32 	%r304, %r287, 10;
	xor.b32  	%r305, %r303, %r304;
	add.s32 	%r306, %r305, %r222;
	shf.l.wrap.b32 	%r307, %r138, %r138, 25;
	shf.l.wrap.b32 	%r308, %r138, %r138, 14;
	xor.b32  	%r309, %r307, %r308;
	shr.u32 	%r310, %r138, 3;
	xor.b32  	%r311, %r309, %r310;
	add.s32 	%r312, %r306, %r132;
	add.s32 	%r313, %r312, %r311;
	shf.l.wrap.b32 	%r314, %r300, %r300, 15;
	shf.l.wrap.b32 	%r315, %r300, %r300, 13;
	xor.b32  	%r316, %r314, %r315;
	shr.u32 	%r317, %r300, 10;
	xor.b32  	%r318, %r316, %r317;
	add.s32 	%r319, %r318, %r235;
	shf.l.wrap.b32 	%r320, %r144, %r144, 25;
	shf.l.wrap.b32 	%r321, %r144, %r144, 14;
	xor.b32  	%r322, %r320, %r321;
	shr.u32 	%r323, %r144, 3;
	xor.b32  	%r324, %r322, %r323;
	add.s32 	%r325, %r319, %r138;
	add.s32 	%r326, %r325, %r324;
	shf.l.wrap.b32 	%r327, %r313, %r313, 15;
	shf.l.wrap.b32 	%r328, %r313, %r313, 13;
	xor.b32  	%r329, %r327, %r328;
	shr.u32 	%r330, %r313, 10;
	xor.b32  	%r331, %r329, %r330;
	add.s32 	%r332, %r331, %r248;
	shf.l.wrap.b32 	%r333, %r150, %r150, 25;
	shf.l.wrap.b32 	%r334, %r150, %r150, 14;
	xor.b32  	%r335, %r333, %r334;
	shr.u32 	%r336, %r150, 3;
	xor.b32  	%r337, %r335, %r336;
	add.s32 	%r338, %r332, %r144;
	add.s32 	%r339, %r338, %r337;
	shf.l.wrap.b32 	%r340, %r326, %r326, 15;
	shf.l.wrap.b32 	%r341, %r326, %r326, 13;
	xor.b32  	%r342, %r340, %r341;
	shr.u32 	%r343, %r326, 10;
	xor.b32  	%r344, %r342, %r343;
	add.s32 	%r345, %r344, %r261;
	shf.l.wrap.b32 	%r346, %r157, %r157, 25;
	shf.l.wrap.b32 	%r347, %r157, %r157, 14;
	xor.b32  	%r348, %r346, %r347;
	shr.u32 	%r349, %r157, 3;
	xor.b32  	%r350, %r348, %r349;
	add.s32 	%r351, %r345, %r150;
	add.s32 	%r352, %r351, %r350;
	shf.l.wrap.b32 	%r353, %r339, %r339, 15;
	shf.l.wrap.b32 	%r354, %r339, %r339, 13;
	xor.b32  	%r355, %r353, %r354;
	shr.u32 	%r356, %r339, 10;
	xor.b32  	%r357, %r355, %r356;
	add.s32 	%r358, %r357, %r274;
	shf.l.wrap.b32 	%r359, %r170, %r170, 25;
	shf.l.wrap.b32 	%r360, %r170, %r170, 14;
	xor.b32  	%r361, %r359, %r360;
	shr.u32 	%r362, %r170, 3;
	xor.b32  	%r363, %r361, %r362;
	add.s32 	%r364, %r358, %r157;
	add.s32 	%r365, %r364, %r363;
	shf.l.wrap.b32 	%r366, %r352, %r352, 15;
	shf.l.wrap.b32 	%r367, %r352, %r352, 13;
	xor.b32  	%r368, %r366, %r367;
	shr.u32 	%r369, %r352, 10;
	xor.b32  	%r370, %r368, %r369;
	add.s32 	%r371, %r370, %r287;
	shf.l.wrap.b32 	%r372, %r183, %r183, 25;
	shf.l.wrap.b32 	%r373, %r183, %r183, 14;
	xor.b32  	%r374, %r372, %r373;
	shr.u32 	%r375, %r183, 3;
	xor.b32  	%r376, %r374, %r375;
	add.s32 	%r377, %r371, %r170;
	add.s32 	%r378, %r377, %r376;
	shf.l.wrap.b32 	%r379, %r365, %r365, 15;
	shf.l.wrap.b32 	%r380, %r365, %r365, 13;
	xor.b32  	%r381, %r379, %r380;
	shr.u32 	%r382, %r365, 10;
	xor.b32  	%r383, %r381, %r382;
	add.s32 	%r384, %r383, %r300;
	shf.l.wrap.b32 	%r385, %r196, %r196, 25;
	shf.l.wrap.b32 	%r386, %r196, %r196, 14;
	xor.b32  	%r387, %r385, %r386;
	shr.u32 	%r388, %r196, 3;
	xor.b32  	%r389, %r387, %r388;
	add.s32 	%r390, %r384, %r183;
	add.s32 	%r391, %r390, %r389;
	shf.l.wrap.b32 	%r392, %r378, %r378, 15;
	shf.l.wrap.b32 	%r393, %r378, %r378, 13;
	xor.b32  	%r394, %r392, %r393;
	shr.u32 	%r395, %r378, 10;
	xor.b32  	%r396, %r394, %r395;
	add.s32 	%r397, %r396, %r313;
	shf.l.wrap.b32 	%r398, %r209, %r209, 25;
	shf.l.wrap.b32 	%r399, %r209, %r209, 14;
	xor.b32  	%r400, %r398, %r399;
	shr.u32 	%r401, %r209, 3;
	xor.b32  	%r402, %r400, %r401;
	add.s32 	%r403, %r397, %r196;
	add.s32 	%r404, %r403, %r402;
	shf.l.wrap.b32 	%r405, %r391, %r391, 15;
	shf.l.wrap.b32 	%r406, %r391, %r391, 13;
	xor.b32  	%r407, %r405, %r406;
	shr.u32 	%r408, %r391, 10;
	xor.b32  	%r409, %r407, %r408;
	add.s32 	%r410, %r409, %r326;
	shf.l.wrap.b32 	%r411, %r222, %r222, 25;
	shf.l.wrap.b32 	%r412, %r222, %r222, 14;
	xor.b32  	%r413, %r411, %r412;
	shr.u32 	%r414, %r222, 3;
	xor.b32  	%r415, %r413, %r414;
	add.s32 	%r416, %r410, %r209;
	add.s32 	%r417, %r416, %r415;
	shf.l.wrap.b32 	%r418, %r404, %r404, 15;
	shf.l.wrap.b32 	%r419, %r404, %r404, 13;
	xor.b32  	%r420, %r418, %r419;
	shr.u32 	%r421, %r404, 10;
	xor.b32  	%r422, %r420, %r421;
	add.s32 	%r423, %r422, %r339;
	shf.l.wrap.b32 	%r424, %r235, %r235, 25;
	shf.l.wrap.b32 	%r425, %r235, %r235, 14;
	xor.b32  	%r426, %r424, %r425;
	shr.u32 	%r427, %r235, 3;
	xor.b32  	%r428, %r426, %r427;
	add.s32 	%r429, %r423, %r222;
	add.s32 	%r430, %r429, %r428;
	shf.l.wrap.b32 	%r431, %r417, %r417, 15;
	shf.l.wrap.b32 	%r432, %r417, %r417, 13;
	xor.b32  	%r433, %r431, %r432;
	shr.u32 	%r434, %r417, 10;
	xor.b32  	%r435, %r433, %r434;
	add.s32 	%r436, %r435, %r352;
	shf.l.wrap.b32 	%r437, %r248, %r248, 25;
	shf.l.wrap.b32 	%r438, %r248, %r248, 14;
	xor.b32  	%r439, %r437, %r438;
	shr.u32 	%r440, %r248, 3;
	xor.b32  	%r441, %r439, %r440;
	add.s32 	%r442, %r436, %r235;
	add.s32 	%r443, %r442, %r441;
	shf.l.wrap.b32 	%r444, %r430, %r430, 15;
	shf.l.wrap.b32 	%r445, %r430, %r430, 13;
	xor.b32  	%r446, %r444, %r445;
	shr.u32 	%r447, %r430, 10;
	xor.b32  	%r448, %r446, %r447;
	add.s32 	%r449, %r448, %r365;
	shf.l.wrap.b32 	%r450, %r261, %r261, 25;
	shf.l.wrap.b32 	%r451, %r261, %r261, 14;
	xor.b32  	%r452, %r450, %r451;
	shr.u32 	%r453, %r261, 3;
	xor.b32  	%r454, %r452, %r453;
	add.s32 	%r455, %r449, %r248;
	add.s32 	%r456, %r455, %r454;
	shf.l.wrap.b32 	%r457, %r443, %r443, 15;
	shf.l.wrap.b32 	%r458, %r443, %r443, 13;
	xor.b32  	%r459, %r457, %r458;
	shr.u32 	%r460, %r443, 10;
	xor.b32  	%r461, %r459, %r460;
	add.s32 	%r462, %r461, %r378;
	shf.l.wrap.b32 	%r463, %r274, %r274, 25;
	shf.l.wrap.b32 	%r464, %r274, %r274, 14;
	xor.b32  	%r465, %r463, %r464;
	shr.u32 	%r466, %r274, 3;
	xor.b32  	%r467, %r465, %r466;
	add.s32 	%r468, %r462, %r261;
	add.s32 	%r469, %r468, %r467;
	shf.l.wrap.b32 	%r470, %r456, %r456, 15;
	shf.l.wrap.b32 	%r471, %r456, %r456, 13;
	xor.b32  	%r472, %r470, %r471;
	shr.u32 	%r473, %r456, 10;
	xor.b32  	%r474, %r472, %r473;
	add.s32 	%r475, %r474, %r391;
	shf.l.wrap.b32 	%r476, %r287, %r287, 25;
	shf.l.wrap.b32 	%r477, %r287, %r287, 14;
	xor.b32  	%r478, %r476, %r477;
	shr.u32 	%r479, %r287, 3;
	xor.b32  	%r480, %r478, %r479;
	add.s32 	%r481, %r475, %r274;
	add.s32 	%r482, %r481, %r480;
	shf.l.wrap.b32 	%r483, %r469, %r469, 15;
	shf.l.wrap.b32 	%r484, %r469, %r469, 13;
	xor.b32  	%r485, %r483, %r484;
	shr.u32 	%r486, %r469, 10;
	xor.b32  	%r487, %r485, %r486;
	add.s32 	%r488, %r487, %r404;
	shf.l.wrap.b32 	%r489, %r300, %r300, 25;
	shf.l.wrap.b32 	%r490, %r300, %r300, 14;
	xor.b32  	%r491, %r489, %r490;
	shr.u32 	%r492, %r300, 3;
	xor.b32  	%r493, %r491, %r492;
	add.s32 	%r494, %r488, %r287;
	add.s32 	%r495, %r494, %r493;
	shf.l.wrap.b32 	%r496, %r482, %r482, 15;
	shf.l.wrap.b32 	%r497, %r482, %r482, 13;
	xor.b32  	%r498, %r496, %r497;
	shr.u32 	%r499, %r482, 10;
	xor.b32  	%r500, %r498, %r499;
	add.s32 	%r501, %r500, %r417;
	shf.l.wrap.b32 	%r502, %r313, %r313, 25;
	shf.l.wrap.b32 	%r503, %r313, %r313, 14;
	xor.b32  	%r504, %r502, %r503;
	shr.u32 	%r505, %r313, 3;
	xor.b32  	%r506, %r504, %r505;
	add.s32 	%r507, %r501, %r300;
	add.s32 	%r508, %r507, %r506;
	shf.l.wrap.b32 	%r509, %r495, %r495, 15;
	shf.l.wrap.b32 	%r510, %r495, %r495, 13;
	xor.b32  	%r511, %r509, %r510;
	shr.u32 	%r512, %r495, 10;
	xor.b32  	%r513, %r511, %r512;
	add.s32 	%r514, %r513, %r430;
	shf.l.wrap.b32 	%r515, %r326, %r326, 25;
	shf.l.wrap.b32 	%r516, %r326, %r326, 14;
	xor.b32  	%r517, %r515, %r516;
	shr.u32 	%r518, %r326, 3;
	xor.b32  	%r519, %r517, %r518;
	add.s32 	%r520, %r514, %r313;
	add.s32 	%r521, %r520, %r519;
	shf.l.wrap.b32 	%r522, %r508, %r508, 15;
	shf.l.wrap.b32 	%r523, %r508, %r508, 13;
	xor.b32  	%r524, %r522, %r523;
	shr.u32 	%r525, %r508, 10;
	xor.b32  	%r526, %r524, %r525;
	add.s32 	%r527, %r526, %r443;
	shf.l.wrap.b32 	%r528, %r339, %r339, 25;
	shf.l.wrap.b32 	%r529, %r339, %r339, 14;
	xor.b32  	%r530, %r528, %r529;
	shr.u32 	%r531, %r339, 3;
	xor.b32  	%r532, %r530, %r531;
	add.s32 	%r533, %r527, %r326;
	add.s32 	%r534, %r533, %r532;
	shf.l.wrap.b32 	%r535, %r521, %r521, 15;
	shf.l.wrap.b32 	%r536, %r521, %r521, 13;
	xor.b32  	%r537, %r535, %r536;
	shr.u32 	%r538, %r521, 10;
	xor.b32  	%r539, %r537, %r538;
	add.s32 	%r540, %r539, %r456;
	shf.l.wrap.b32 	%r541, %r352, %r352, 25;
	shf.l.wrap.b32 	%r542, %r352, %r352, 14;
	xor.b32  	%r543, %r541, %r542;
	shr.u32 	%r544, %r352, 3;
	xor.b32  	%r545, %r543, %r544;
	add.s32 	%r546, %r540, %r339;
	add.s32 	%r547, %r546, %r545;
	shf.l.wrap.b32 	%r548, %r534, %r534, 15;
	shf.l.wrap.b32 	%r549, %r534, %r534, 13;
	xor.b32  	%r550, %r548, %r549;
	shr.u32 	%r551, %r534, 10;
	xor.b32  	%r552, %r550, %r551;
	add.s32 	%r553, %r552, %r469;
	shf.l.wrap.b32 	%r554, %r365, %r365, 25;
	shf.l.wrap.b32 	%r555, %r365, %r365, 14;
	xor.b32  	%r556, %r554, %r555;
	shr.u32 	%r557, %r365, 3;
	xor.b32  	%r558, %r556, %r557;
	add.s32 	%r559, %r553, %r352;
	add.s32 	%r560, %r559, %r558;
	shf.l.wrap.b32 	%r561, %r547, %r547, 15;
	shf.l.wrap.b32 	%r562, %r547, %r547, 13;
	xor.b32  	%r563, %r561, %r562;
	shr.u32 	%r564, %r547, 10;
	xor.b32  	%r565, %r563, %r564;
	add.s32 	%r566, %r565, %r482;
	shf.l.wrap.b32 	%r567, %r378, %r378, 25;
	shf.l.wrap.b32 	%r568, %r378, %r378, 14;
	xor.b32  	%r569, %r567, %r568;
	shr.u32 	%r570, %r378, 3;
	xor.b32  	%r571, %r569, %r570;
	add.s32 	%r572, %r566, %r365;
	add.s32 	%r573, %r572, %r571;
	shf.l.wrap.b32 	%r574, %r560, %r560, 15;
	shf.l.wrap.b32 	%r575, %r560, %r560, 13;
	xor.b32  	%r576, %r574, %r575;
	shr.u32 	%r577, %r560, 10;
	xor.b32  	%r578, %r576, %r577;
	add.s32 	%r579, %r578, %r495;
	shf.l.wrap.b32 	%r580, %r391, %r391, 25;
	shf.l.wrap.b32 	%r581, %r391, %r391, 14;
	xor.b32  	%r582, %r580, %r581;
	shr.u32 	%r583, %r391, 3;
	xor.b32  	%r584, %r582, %r583;
	add.s32 	%r585, %r579, %r378;
	add.s32 	%r586, %r585, %r584;
	ld.const.u32 	%r587, [K];
	add.s32 	%r588, %r587, -1326596656;
	add.s32 	%r589, %r588, %r40;
	add.s32 	%r590, %r589, -1521486534;
	add.s32 	%r591, %r589, 143694565;
	shf.l.wrap.b32 	%r592, %r590, %r590, 26;
	shf.l.wrap.b32 	%r593, %r590, %r590, 21;
	xor.b32  	%r594, %r592, %r593;
	shf.l.wrap.b32 	%r595, %r590, %r590, 7;
	xor.b32  	%r596, %r594, %r595;
	and.b32  	%r597, %r590, 1359893119;
	sub.s32 	%r598, 1521486533, %r589;
	and.b32  	%r599, %r598, -1694144372;
	or.b32  	%r600, %r597, %r599;
	ld.const.u32 	%r601, [K+4];
	add.s32 	%r602, %r600, %r596;
	add.s32 	%r603, %r602, %r601;
	add.s32 	%r604, %r603, %r43;
	shf.l.wrap.b32 	%r605, %r591, %r591, 30;
	shf.l.wrap.b32 	%r606, %r591, %r591, 19;
	xor.b32  	%r607, %r605, %r606;
	shf.l.wrap.b32 	%r608, %r591, %r591, 10;
	xor.b32  	%r609, %r607, %r608;
	and.b32  	%r610, %r591, -781301534;
	add.s32 	%r611, %r609, %r610;
	add.s32 	%r612, %r604, %r611;
	add.s32 	%r613, %r604, 1542638877;
	add.s32 	%r614, %r612, 1233485744;
	shf.l.wrap.b32 	%r615, %r613, %r613, 26;
	shf.l.wrap.b32 	%r616, %r613, %r613, 21;
	xor.b32  	%r617, %r615, %r616;
	shf.l.wrap.b32 	%r618, %r613, %r613, 7;
	xor.b32  	%r619, %r617, %r618;
	and.b32  	%r620, %r613, %r590;
	sub.s32 	%r621, 604844770, %r604;
	and.b32  	%r622, %r621, 1359893119;
	or.b32  	%r623, %r620, %r622;
	ld.const.u32 	%r624, [K+8];
	add.s32 	%r625, %r623, %r619;
	add.s32 	%r626, %r625, %r624;
	add.s32 	%r627, %r626, %r46;
	shf.l.wrap.b32 	%r628, %r614, %r614, 30;
	shf.l.wrap.b32 	%r629, %r614, %r614, 19;
	xor.b32  	%r630, %r628, %r629;
	shf.l.wrap.b32 	%r631, %r614, %r614, 10;
	xor.b32  	%r632, %r630, %r631;
	xor.b32  	%r633, %r591, 1779033703;
	and.b32  	%r634, %r614, %r633;
	and.b32  	%r635, %r591, 1779033703;
	xor.b32  	%r636, %r634, %r635;
	add.s32 	%r637, %r632, %r636;
	add.s32 	%r638, %r627, %r637;
	add.s32 	%r639, %r627, 1449989905;
	add.s32 	%r640, %r638, -1694144372;
	shf.l.wrap.b32 	%r641, %r639, %r639, 26;
	shf.l.wrap.b32 	%r642, %r639, %r639, 21;
	xor.b32  	%r643, %r641, %r642;
	shf.l.wrap.b32 	%r644, %r639, %r639, 7;
	xor.b32  	%r645, %r643, %r644;
	and.b32  	%r646, %r639, %r613;
	sub.s32 	%r647, -1449989906, %r627;
	and.b32  	%r648, %r590, %r647;
	or.b32  	%r649, %r646, %r648;
	ld.const.u32 	%r650, [K+12];
	add.s32 	%r651, %r649, %r645;
	add.s32 	%r652, %r651, %r650;
	add.s32 	%r653, %r652, %r49;
	shf.l.wrap.b32 	%r654, %r640, %r640, 30;
	shf.l.wrap.b32 	%r655, %r640, %r640, 19;
	xor.b32  	%r656, %r654, %r655;
	shf.l.wrap.b32 	%r657, %r640, %r640, 10;
	xor.b32  	%r658, %r656, %r657;
	xor.b32  	%r659, %r614, %r591;
	and.b32  	%r660, %r640, %r659;
	and.b32  	%r661, %r614, %r591;
	xor.b32  	%r662, %r660, %r661;
	add.s32 	%r663, %r658, %r662;
	add.s32 	%r664, %r653, %r663;
	add.s32 	%r665, %r653, -1156040474;
	add.s32 	%r666, %r664, 1359893119;
	shf.l.wrap.b32 	%r667, %r665, %r665, 26;
	shf.l.wrap.b32 	%r668, %r665, %r665, 21;
	xor.b32  	%r669, %r667, %r668;
	shf.l.wrap.b32 	%r670, %r665, %r665, 7;
	xor.b32  	%r671, %r669, %r670;
	and.b32  	%r672, %r665, %r639;
	sub.s32 	%r673, 1156040473, %r653;
	and.b32  	%r674, %r613, %r673;
	or.b32  	%r675, %r672, %r674;
	ld.const.u32 	%r676, [K+16];
	add.s32 	%r677, %r675, %r590;
	add.s32 	%r678, %r677, %r671;
	add.s32 	%r679, %r678, %r676;
	add.s32 	%r680, %r679, %r52;
	shf.l.wrap.b32 	%r681, %r666, %r666, 30;
	shf.l.wrap.b32 	%r682, %r666, %r666, 19;
	xor.b32  	%r683, %r681, %r682;
	shf.l.wrap.b32 	%r684, %r666, %r666, 10;
	xor.b32  	%r685, %r683, %r684;
	xor.b32  	%r686, %r640, %r614;
	and.b32  	%r687, %r666, %r686;
	and.b32  	%r688, %r640, %r614;
	xor.b32  	%r689, %r687, %r688;
	add.s32 	%r690, %r685, %r689;
	add.s32 	%r691, %r680, %r591;
	add.s32 	%r692, %r690, %r680;
	shf.l.wrap.b32 	%r693, %r691, %r691, 26;
	shf.l.wrap.b32 	%r694, %r691, %r691, 21;
	xor.b32  	%r695, %r693, %r694;
	shf.l.wrap.b32 	%r696, %r691, %r691, 7;
	xor.b32  	%r697, %r695, %r696;
	and.b32  	%r698, %r691, %r665;
	not.b32 	%r699, %r691;
	and.b32  	%r700, %r639, %r699;
	or.b32  	%r701, %r698, %r700;
	ld.const.u32 	%r702, [K+20];
	add.s32 	%r703, %r701, %r613;
	add.s32 	%r704, %r703, %r697;
	add.s32 	%r705, %r704, %r702;
	xor.b32  	%r706, %r705, -2147483648;
	shf.l.wrap.b32 	%r707, %r692, %r692, 30;
	shf.l.wrap.b32 	%r708, %r692, %r692, 19;
	xor.b32  	%r709, %r707, %r708;
	shf.l.wrap.b32 	%r710, %r692, %r692, 10;
	xor.b32  	%r711, %r709, %r710;
	xor.b32  	%r712, %r666, %r640;
	and.b32  	%r713, %r692, %r712;
	and.b32  	%r714, %r666, %r640;
	xor.b32  	%r715, %r713, %r714;
	add.s32 	%r716, %r711, %r715;
	add.s32 	%r717, %r706, %r614;
	add.s32 	%r718, %r716, %r706;
	shf.l.wrap.b32 	%r719, %r717, %r717, 26;
	shf.l.wrap.b32 	%r720, %r717, %r717, 21;
	xor.b32  	%r721, %r719, %r720;
	shf.l.wrap.b32 	%r722, %r717, %r717, 7;
	xor.b32  	%r723, %r721, %r722;
	and.b32  	%r724, %r717, %r691;
	not.b32 	%r725, %r717;
	and.b32  	%r726, %r665, %r725;
	or.b32  	%r727, %r724, %r726;
	ld.const.u32 	%r728, [K+24];
	add.s32 	%r729, %r727, %r639;
	add.s32 	%r730, %r729, %r723;
	add.s32 	%r731, %r730, %r728;
	shf.l.wrap.b32 	%r732, %r718, %r718, 30;
	shf.l.wrap.b32 	%r733, %r718, %r718, 19;
	xor.b32  	%r734, %r732, %r733;
	shf.l.wrap.b32 	%r735, %r718, %r718, 10;
	xor.b32  	%r736, %r734, %r735;
	xor.b32  	%r737, %r692, %r666;
	and.b32  	%r738, %r718, %r737;
	and.b32  	%r739, %r692, %r666;
	xor.b32  	%r740, %r738, %r739;
	add.s32 	%r741, %r736, %r740;
	add.s32 	%r742, %r731, %r640;
	add.s32 	%r743, %r741, %r731;
	shf.l.wrap.b32 	%r744, %r742, %r742, 26;
	shf.l.wrap.b32 	%r745, %r742, %r742, 21;
	xor.b32  	%r746, %r744, %r745;
	shf.l.wrap.b32 	%r747, %r742, %r742, 7;
	xor.b32  	%r748, %r746, %r747;
	and.b32  	%r749, %r742, %r717;
	not.b32 	%r750, %r742;
	and.b32  	%r751, %r691, %r750;
	or.b32  	%r752, %r749, %r751;
	ld.const.u32 	%r753, [K+28];
	add.s32 	%r754, %r752, %r665;
	add.s32 	%r755, %r754, %r748;
	add.s32 	%r756, %r755, %r753;
	shf.l.wrap.b32 	%r757, %r743, %r743, 30;
	shf.l.wrap.b32 	%r758, %r743, %r743, 19;
	xor.b32  	%r759, %r757, %r758;
	shf.l.wrap.b32 	%r760, %r743, %r743, 10;
	xor.b32  	%r761, %r759, %r760;
	xor.b32  	%r762, %r718, %r692;
	and.b32  	%r763, %r743, %r762;
	and.b32  	%r764, %r718, %r692;
	xor.b32  	%r765, %r763, %r764;
	add.s32 	%r766, %r761, %r765;
	add.s32 	%r767, %r756, %r666;
	add.s32 	%r768, %r766, %r756;
	shf.l.wrap.b32 	%r769, %r767, %r767, 26;
	shf.l.wrap.b32 	%r770, %r767, %r767, 21;
	xor.b32  	%r771, %r769, %r770;
	shf.l.wrap.b32 	%r772, %r767, %r767, 7;
	xor.b32  	%r773, %r771, %r772;
	and.b32  	%r774, %r767, %r742;
	not.b32 	%r775, %r767;
	and.b32  	%r776, %r717, %r775;
	or.b32  	%r777, %r774, %r776;
	ld.const.u32 	%r778, [K+32];
	add.s32 	%r779, %r777, %r691;
	add.s32 	%r780, %r779, %r773;
	add.s32 	%r781, %r780, %r778;
	shf.l.wrap.b32 	%r782, %r768, %r768, 30;
	shf.l.wrap.b32 	%r783, %r768, %r768, 19;
	xor.b32  	%r784, %r782, %r783;
	shf.l.wrap.b32 	%r785, %r768, %r768, 10;
	xor.b32  	%r786, %r784, %r785;
	xor.b32  	%r787, %r743, %r718;
	and.b32  	%r788, %r768, %r787;
	and.b32  	%r789, %r743, %r718;
	xor.b32  	%r790, %r788, %r789;
	add.s32 	%r791, %r786, %r790;
	add.s32 	%r792, %r781, %r692;
	add.s32 	%r793, %r791, %r781;
	shf.l.wrap.b32 	%r794, %r792, %r792, 26;
	shf.l.wrap.b32 	%r795, %r792, %r792, 21;
	xor.b32  	%r796, %r794, %r795;
	shf.l.wrap.b32 	%r797, %r792, %r792, 7;
	xor.b32  	%r798, %r796, %r797;
	and.b32  	%r799, %r792, %r767;
	not.b32 	%r800, %r792;
	and.b32  	%r801, %r742, %r800;
	or.b32  	%r802, %r799, %r801;
	ld.const.u32 	%r803, [K+36];
	add.s32 	%r804, %r802, %r717;
	add.s32 	%r805, %r804, %r798;
	add.s32 	%r806, %r805, %r803;
	shf.l.wrap.b32 	%r807, %r793, %r793, 30;
	shf.l.wrap.b32 	%r808, %r793, %r793, 19;
	xor.b32  	%r809, %r807, %r808;
	shf.l.wrap.b32 	%r810, %r793, %r793, 10;
	xor.b32  	%r811, %r809, %r810;
	xor.b32  	%r812, %r768, %r743;
	and.b32  	%r813, %r793, %r812;
	and.b32  	%r814, %r768, %r743;
	xor.b32  	%r815, %r813, %r814;
	add.s32 	%r816, %r811, %r815;
	add.s32 	%r817, %r806, %r718;
	add.s32 	%r818, %r816, %r806;
	shf.l.wrap.b32 	%r819, %r817, %r817, 26;
	shf.l.wrap.b32 	%r820, %r817, %r817, 21;
	xor.b32  	%r821, %r819, %r820;
	shf.l.wrap.b32 	%r822, %r817, %r817, 7;
	xor.b32  	%r823, %r821, %r822;
	and.b32  	%r824, %r817, %r792;
	not.b32 	%r825, %r817;
	and.b32  	%r826, %r767, %r825;
	or.b32  	%r827, %r824, %r826;
	ld.const.u32 	%r828, [K+40];
	add.s32 	%r829, %r827, %r742;
	add.s32 	%r830, %r829, %r823;
	add.s32 	%r831, %r830, %r828;
	shf.l.wrap.b32 	%r832, %r818, %r818, 30;
	shf.l.wrap.b32 	%r833, %r818, %r818, 19;
	xor.b32  	%r834, %r832, %r833;
	shf.l.wrap.b32 	%r835, %r818, %r818, 10;
	xor.b32  	%r836, %r834, %r835;
	xor.b32  	%r837, %r793, %r768;
	and.b32  	%r838, %r818, %r837;
	and.b32  	%r839, %r793, %r768;
	xor.b32  	%r840, %r838, %r839;
	add.s32 	%r841, %r836, %r840;
	add.s32 	%r842, %r831, %r743;
	add.s32 	%r843, %r841, %r831;
	shf.l.wrap.b32 	%r844, %r842, %r842, 26;
	shf.l.wrap.b32 	%r845, %r842, %r842, 21;
	xor.b32  	%r846, %r844, %r845;
	shf.l.wrap.b32 	%r847, %r842, %r842, 7;
	xor.b32  	%r848, %r846, %r847;
	and.b32  	%r849, %r842, %r817;
	not.b32 	%r850, %r842;
	and.b32  	%r851, %r792, %r850;
	or.b32  	%r852, %r849, %r851;
	ld.const.u32 	%r853, [K+44];
	add.s32 	%r854, %r852, %r767;
	add.s32 	%r855, %r854, %r848;
	add.s32 	%r856, %r855, %r853;
	shf.l.wrap.b32 	%r857, %r843, %r843, 30;
	shf.l.wrap.b32 	%r858, %r843, %r843, 19;
	xor.b32  	%r859, %r857, %r858;
	shf.l.wrap.b32 	%r860, %r843, %r843, 10;
	xor.b32  	%r861, %r859, %r860;
	xor.b32  	%r862, %r818, %r793;
	and.b32  	%r863, %r843, %r862;
	and.b32  	%r864, %r818, %r793;
	xor.b32  	%r865, %r863, %r864;
	add.s32 	%r866, %r861, %r865;
	add.s32 	%r867, %r856, %r768;
	add.s32 	%r868, %r866, %r856;
	shf.l.wrap.b32 	%r869, %r867, %r867, 26;
	shf.l.wrap.b32 	%r870, %r867, %r867, 21;
	xor.b32  	%r871, %r869, %r870;
	shf.l.wrap.b32 	%r872, %r867, %r867, 7;
	xor.b32  	%r873, %r871, %r872;
	and.b32  	%r874, %r867, %r842;
	not.b32 	%r875, %r867;
	and.b32  	%r876, %r817, %r875;
	or.b32  	%r877, %r874, %r876;
	ld.const.u32 	%r878, [K+48];
	add.s32 	%r879, %r877, %r792;
	add.s32 	%r880, %r879, %r873;
	add.s32 	%r881, %r880, %r878;
	shf.l.wrap.b32 	%r882, %r868, %r868, 30;
	shf.l.wrap.b32 	%r883, %r868, %r868, 19;
	xor.b32  	%r884, %r882, %r883;
	shf.l.wrap.b32 	%r885, %r868, %r868, 10;
	xor.b32  	%r886, %r884, %r885;
	xor.b32  	%r887, %r843, %r818;
	and.b32  	%r888, %r868, %r887;
	and.b32  	%r889, %r843, %r818;
	xor.b32  	%r890, %r888, %r889;
	add.s32 	%r891, %r886, %r890;
	add.s32 	%r892, %r881, %r793;
	add.s32 	%r893, %r891, %r881;
	shf.l.wrap.b32 	%r894, %r892, %r892, 26;
	shf.l.wrap.b32 	%r895, %r892, %r892, 21;
	xor.b32  	%r896, %r894, %r895;
	shf.l.wrap.b32 	%r897, %r892, %r892, 7;
	xor.b32  	%r898, %r896, %r897;
	and.b32  	%r899, %r892, %r867;
	not.b32 	%r900, %r892;
	and.b32  	%r901, %r842, %r900;
	or.b32  	%r902, %r899, %r901;
	ld.const.u32 	%r903, [K+52];
	add.s32 	%r904, %r902, %r817;
	add.s32 	%r905, %r904, %r898;
	add.s32 	%r906, %r905, %r903;
	shf.l.wrap.b32 	%r907, %r893, %r893, 30;
	shf.l.wrap.b32 	%r908, %r893, %r893, 19;
	xor.b32  	%r909, %r907, %r908;
	shf.l.wrap.b32 	%r910, %r893, %r893, 10;
	xor.b32  	%r911, %r909, %r910;
	xor.b32  	%r912, %r868, %r843;
	and.b32  	%r913, %r893, %r912;
	and.b32  	%r914, %r868, %r843;
	xor.b32  	%r915, %r913, %r914;
	add.s32 	%r916, %r911, %r915;
	add.s32 	%r917, %r906, %r818;
	add.s32 	%r918, %r916, %r906;
	shf.l.wrap.b32 	%r919, %r917, %r917, 26;
	shf.l.wrap.b32 	%r920, %r917, %r917, 21;
	xor.b32  	%r921, %r919, %r920;
	shf.l.wrap.b32 	%r922, %r917, %r917, 7;
	xor.b32  	%r923, %r921, %r922;
	and.b32  	%r924, %r917, %r892;
	not.b32 	%r925, %r917;
	and.b32  	%r926, %r867, %r925;
	or.b32  	%r927, %r924, %r926;
	ld.const.u32 	%r928, [K+56];
	add.s32 	%r929, %r927, %r842;
	add.s32 	%r930, %r929, %r923;
	add.s32 	%r931, %r930, %r928;
	shf.l.wrap.b32 	%r932, %r918, %r918, 30;
	shf.l.wrap.b32 	%r933, %r918, %r918, 19;
	xor.b32  	%r934, %r932, %r933;
	shf.l.wrap.b32 	%r935, %r918, %r918, 10;
	xor.b32  	%r936, %r934, %r935;
	xor.b32  	%r937, %r893, %r868;
	and.b32  	%r938, %r918, %r937;
	and.b32  	%r939, %r893, %r868;
	xor.b32  	%r940, %r938, %r939;
	add.s32 	%r941, %r936, %r940;
	add.s32 	%r942, %r931, %r843;
	add.s32 	%r943, %r941, %r931;
	shf.l.wrap.b32 	%r944, %r942, %r942, 26;
	shf.l.wrap.b32 	%r945, %r942, %r942, 21;
	xor.b32  	%r946, %r944, %r945;
	shf.l.wrap.b32 	%r947, %r942, %r942, 7;
	xor.b32  	%r948, %r946, %r947;
	and.b32  	%r949, %r942, %r917;
	not.b32 	%r950, %r942;
	and.b32  	%r951, %r892, %r950;
	or.b32  	%r952, %r949, %r951;
	ld.const.u32 	%r953, [K+60];
	add.s32 	%r954, %r952, %r867;
	add.s32 	%r955, %r954, %r948;
	add.s32 	%r956, %r955, %r953;
	add.s32 	%r957, %r956, 640;
	shf.l.wrap.b32 	%r958, %r943, %r943, 30;
	shf.l.wrap.b32 	%r959, %r943, %r943, 19;
	xor.b32  	%r960, %r958, %r959;
	shf.l.wrap.b32 	%r961, %r943, %r943, 10;
	xor.b32  	%r962, %r960, %r961;
	xor.b32  	%r963, %r918, %r893;
	and.b32  	%r964, %r943, %r963;
	and.b32  	%r965, %r918, %r893;
	xor.b32  	%r966, %r964, %r965;
	add.s32 	%r967, %r962, %r966;
	add.s32 	%r968, %r957, %r868;
	add.s32 	%r969, %r967, %r957;
	shf.l.wrap.b32 	%r970, %r968, %r968, 26;
	shf.l.wrap.b32 	%r971, %r968, %r968, 21;
	xor.b32  	%r972, %r970, %r971;
	shf.l.wrap.b32 	%r973, %r968, %r968, 7;
	xor.b32  	%r974, %r972, %r973;
	and.b32  	%r975, %r968, %r942;
	not.b32 	%r976, %r968;
	and.b32  	%r977, %r917, %r976;
	or.b32  	%r978, %r975, %r977;
	ld.const.u32 	%r979, [K+64];
	add.s32 	%r980, %r978, %r892;
	add.s32 	%r981, %r980, %r974;
	add.s32 	%r982, %r981, %r979;
	add.s32 	%r983, %r982, %r58;
	shf.l.wrap.b32 	%r984, %r969, %r969, 30;
	shf.l.wrap.b32 	%r985, %r969, %r969, 19;
	xor.b32  	%r986, %r984, %r985;
	shf.l.wrap.b32 	%r987, %r969, %r969, 10;
	xor.b32  	%r988, %r986, %r987;
	xor.b32  	%r989, %r943, %r918;
	and.b32  	%r990, %r969, %r989;
	and.b32  	%r991, %r943, %r918;
	xor.b32  	%r992, %r990, %r991;
	add.s32 	%r993, %r988, %r992;
	add.s32 	%r994, %r983, %r893;
	add.s32 	%r995, %r993, %r983;
	shf.l.wrap.b32 	%r996, %r994, %r994, 26;
	shf.l.wrap.b32 	%r997, %r994, %r994, 21;
	xor.b32  	%r998, %r996, %r997;
	shf.l.wrap.b32 	%r999, %r994, %r994, 7;
	xor.b32  	%r1000, %r998, %r999;
	and.b32  	%r1001, %r994, %r968;
	not.b32 	%r1002, %r994;
	and.b32  	%r1003, %r942, %r1002;
	or.b32  	%r1004, %r1001, %r1003;
	ld.const.u32 	%r1005, [K+68];
	add.s32 	%r1006, %r1004, %r917;
	add.s32 	%r1007, %r1006, %r1000;
	add.s32 	%r1008, %r1007, %r1005;
	add.s32 	%r1009, %r1008, %r65;
	shf.l.wrap.b32 	%r1010, %r995, %r995, 30;
	shf.l.wrap.b32 	%r1011, %r995, %r995, 19;
	xor.b32  	%r1012, %r1010, %r1011;
	shf.l.wrap.b32 	%r1013, %r995, %r995, 10;
	xor.b32  	%r1014, %r1012, %r1013;
	xor.b32  	%r1015, %r969, %r943;
	and.b32  	%r1016, %r995, %r1015;
	and.b32  	%r1017, %r969, %r943;
	xor.b32  	%r1018, %r1016, %r1017;
	add.s32 	%r1019, %r1014, %r1018;
	add.s32 	%r1020, %r1009, %r918;
	add.s32 	%r1021, %r1019, %r1009;
	shf.l.wrap.b32 	%r1022, %r1020, %r1020, 26;
	shf.l.wrap.b32 	%r1023, %r1020, %r1020, 21;
	xor.b32  	%r1024, %r1022, %r1023;
	shf.l.wrap.b32 	%r1025, %r1020, %r1020, 7;
	xor.b32  	%r1026, %r1024, %r1025;
	and.b32  	%r1027, %r1020, %r994;
	not.b32 	%r1028, %r1020;
	and.b32  	%r1029, %r968, %r1028;
	or.b32  	%r1030, %r1027, %r1029;
	ld.const.u32 	%r1031, [K+72];
	add.s32 	%r1032, %r1030, %r942;
	add.s32 	%r1033, %r1032, %r1026;
	add.s32 	%r1034, %r1033, %r1031;
	add.s32 	%r1035, %r1034, %r77;
	shf.l.wrap.b32 	%r1036, %r1021, %r1021, 30;
	shf.l.wrap.b32 	%r1037, %r1021, %r1021, 19;
	xor.b32  	%r1038, %r1036, %r1037;
	shf.l.wrap.b32 	%r1039, %r1021, %r1021, 10;
	xor.b32  	%r1040, %r1038, %r1039;
	xor.b32  	%r1041, %r995, %r969;
	and.b32  	%r1042, %r1021, %r1041;
	and.b32  	%r1043, %r995, %r969;
	xor.b32  	%r1044, %r1042, %r1043;
	add.s32 	%r1045, %r1040, %r1044;
	add.s32 	%r1046, %r1035, %r943;
	add.s32 	%r1047, %r1045, %r1035;
	shf.l.wrap.b32 	%r1048, %r1046, %r1046, 26;
	shf.l.wrap.b32 	%r1049, %r1046, %r1046, 21;
	xor.b32  	%r1050, %r1048, %r1049;
	shf.l.wrap.b32 	%r1051, %r1046, %r1046, 7;
	xor.b32  	%r1052, %r1050, %r1051;
	and.b32  	%r1053, %r1046, %r1020;
	not.b32 	%r1054, %r1046;
	and.b32  	%r1055, %r994, %r1054;
	or.b32  	%r1056, %r1053, %r1055;
	ld.const.u32 	%r1057, [K+76];
	add.s32 	%r1058, %r1056, %r968;
	add.s32 	%r1059, %r1058, %r1052;
	add.s32 	%r1060, %r1059, %r1057;
	add.s32 	%r1061, %r1060, %r89;
	shf.l.wrap.b32 	%r1062, %r1047, %r1047, 30;
	shf.l.wrap.b32 	%r1063, %r1047, %r1047, 19;
	xor.b32  	%r1064, %r1062, %r1063;
	shf.l.wrap.b32 	%r1065, %r1047, %r1047, 10;
	xor.b32  	%r1066, %r1064, %r1065;
	xor.b32  	%r1067, %r1021, %r995;
	and.b32  	%r1068, %r1047, %r1067;
	and.b32  	%r1069, %r1021, %r995;
	xor.b32  	%r1070, %r1068, %r1069;
	add.s32 	%r1071, %r1066, %r1070;
	add.s32 	%r1072, %r1061, %r969;
	add.s32 	%r1073, %r1071, %r1061;
	shf.l.wrap.b32 	%r1074, %r1072, %r1072, 26;
	shf.l.wrap.b32 	%r1075, %r1072, %r1072, 21;
	xor.b32  	%r1076, %r1074, %r1075;
	shf.l.wrap.b32 	%r1077, %r1072, %r1072, 7;
	xor.b32  	%r1078, %r1076, %r1077;
	and.b32  	%r1079, %r1072, %r1046;
	not.b32 	%r1080, %r1072;
	and.b32  	%r1081, %r1020, %r1080;
	or.b32  	%r1082, %r1079, %r1081;
	ld.const.u32 	%r1083, [K+80];
	add.s32 	%r1084, %r1082, %r994;
	add.s32 	%r1085, %r1084, %r1078;
	add.s32 	%r1086, %r1085, %r1083;
	add.s32 	%r1087, %r1086, %r96;
	shf.l.wrap.b32 	%r1088, %r1073, %r1073, 30;
	shf.l.wrap.b32 	%r1089, %r1073, %r1073, 19;
	xor.b32  	%r1090, %r1088, %r1089;
	shf.l.wrap.b32 	%r1091, %r1073, %r1073, 10;
	xor.b32  	%r1092, %r1090, %r1091;
	xor.b32  	%r1093, %r1047, %r1021;
	and.b32  	%r1094, %r1073, %r1093;
	and.b32  	%r1095, %r1047, %r1021;
	xor.b32  	%r1096, %r1094, %r1095;
	add.s32 	%r1097, %r1092, %r1096;
	add.s32 	%r1098, %r1087, %r995;
	add.s32 	%r1099, %r1097, %r1087;
	shf.l.wrap.b32 	%r1100, %r1098, %r1098, 26;
	shf.l.wrap.b32 	%r1101, %r1098, %r1098, 21;
	xor.b32  	%r1102, %r1100, %r1101;
	shf.l.wrap.b32 	%r1103, %r1098, %r1098, 7;
	xor.b32  	%r1104, %r1102, %r1103;
	and.b32  	%r1105, %r1098, %r1072;
	not.b32 	%r1106, %r1098;
	and.b32  	%r1107, %r1046, %r1106;
	or.b32  	%r1108, %r1105, %r1107;
	ld.const.u32 	%r1109, [K+84];
	add.s32 	%r1110, %r1108, %r1020;
	add.s32 	%r1111, %r1110, %r1104;
	add.s32 	%r1112, %r1111, %r1109;
	add.s32 	%r1113, %r1112, %r102;
	shf.l.wrap.b32 	%r1114, %r1099, %r1099, 30;
	shf.l.wrap.b32 	%r1115, %r1099, %r1099, 19;
	xor.b32  	%r1116, %r1114, %r1115;
	shf.l.wrap.b32 	%r1117, %r1099, %r1099, 10;
	xor.b32  	%r1118, %r1116, %r1117;
	xor.b32  	%r1119, %r1073, %r1047;
	and.b32  	%r1120, %r1099, %r1119;
	and.b32  	%r1121, %r1073, %r1047;
	xor.b32  	%r1122, %r1120, %r1121;
	add.s32 	%r1123, %r1118, %r1122;
	add.s32 	%r1124, %r1113, %r1021;
	add.s32 	%r1125, %r1123, %r1113;
	shf.l.wrap.b32 	%r1126, %r1124, %r1124, 26;
	shf.l.wrap.b32 	%r1127, %r1124, %r1124, 21;
	xor.b32  	%r1128, %r1126, %r1127;
	shf.l.wrap.b32 	%r1129, %r1124, %r1124, 7;
	xor.b32  	%r1130, %r1128, %r1129;
	and.b32  	%r1131, %r1124, %r1098;
	not.b32 	%r1132, %r1124;
	and.b32  	%r1133, %r1072, %r1132;
	or.b32  	%r1134, %r1131, %r1133;
	ld.const.u32 	%r1135, [K+88];
	add.s32 	%r1136, %r1134, %r1046;
	add.s32 	%r1137, %r1136, %r1130;
	add.s32 	%r1138, %r1137, %r1135;
	add.s32 	%r1139, %r1138, %r108;
	shf.l.wrap.b32 	%r1140, %r1125, %r1125, 30;
	shf.l.wrap.b32 	%r1141, %r1125, %r1125, 19;
	xor.b32  	%r1142, %r1140, %r1141;
	shf.l.wrap.b32 	%r1143, %r1125, %r1125, 10;
	xor.b32  	%r1144, %r1142, %r1143;
	xor.b32  	%r1145, %r1099, %r1073;
	and.b32  	%r1146, %r1125, %r1145;
	and.b32  	%r1147, %r1099, %r1073;
	xor.b32  	%r1148, %r1146, %r1147;
	add.s32 	%r1149, %r1144, %r1148;
	add.s32 	%r1150, %r1139, %r1047;
	add.s32 	%r1151, %r1149, %r1139;
	shf.l.wrap.b32 	%r1152, %r1150, %r1150, 26;
	shf.l.wrap.b32 	%r1153, %r1150, %r1150, 21;
	xor.b32  	%r1154, %r1152, %r1153;
	shf.l.wrap.b32 	%r1155, %r1150, %r1150, 7;
	xor.b32  	%r1156, %r1154, %r1155;
	and.b32  	%r1157, %r1150, %r1124;
	not.b32 	%r1158, %r1150;
	and.b32  	%r1159, %r1098, %r1158;
	or.b32  	%r1160, %r1157, %r1159;
	ld.const.u32 	%r1161, [K+92];
	add.s32 	%r1162, %r1160, %r1072;
	add.s32 	%r1163, %r1162, %r1156;
	add.s32 	%r1164, %r1163, %r1161;
	add.s32 	%r1165, %r1164, %r114;
	shf.l.wrap.b32 	%r1166, %r1151, %r1151, 30;
	shf.l.wrap.b32 	%r1167, %r1151, %r1151, 19;
	xor.b32  	%r1168, %r1166, %r1167;
	shf.l.wrap.b32 	%r1169, %r1151, %r1151, 10;
	xor.b32  	%r1170, %r1168, %r1169;
	xor.b32  	%r1171, %r1125, %r1099;
	and.b32  	%r1172, %r1151, %r1171;
	and.b32  	%r1173, %r1125, %r1099;
	xor.b32  	%r1174, %r1172, %r1173;
	add.s32 	%r1175, %r1170, %r1174;
	add.s32 	%r1176, %r1165, %r1073;
	add.s32 	%r1177, %r1175, %r1165;
	shf.l.wrap.b32 	%r1178, %r1176, %r1176, 26;
	shf.l.wrap.b32 	%r1179, %r1176, %r1176, 21;
	xor.b32  	%r1180, %r1178, %r1179;
	shf.l.wrap.b32 	%r1181, %r1176, %r1176, 7;
	xor.b32  	%r1182, %r1180, %r1181;
	and.b32  	%r1183, %r1176, %r1150;
	not.b32 	%r1184, %r1176;
	and.b32  	%r1185, %r1124, %r1184;
	or.b32  	%r1186, %r1183, %r1185;
	ld.const.u32 	%r1187, [K+96];
	add.s32 	%r1188, %r1186, %r1098;
	add.s32 	%r1189, %r1188, %r1182;
	add.s32 	%r1190, %r1189, %r1187;
	add.s32 	%r1191, %r1190, %r120;
	shf.l.wrap.b32 	%r1192, %r1177, %r1177, 30;
	shf.l.wrap.b32 	%r1193, %r1177, %r1177, 19;
	xor.b32  	%r1194, %r1192, %r1193;
	shf.l.wrap.b32 	%r1195, %r1177, %r1177, 10;
	xor.b32  	%r1196, %r1194, %r1195;
	xor.b32  	%r1197, %r1151, %r1125;
	and.b32  	%r1198, %r1177, %r1197;
	and.b32  	%r1199, %r1151, %r1125;
	xor.b32  	%r1200, %r1198, %r1199;
	add.s32 	%r1201, %r1196, %r1200;
	add.s32 	%r1202, %r1191, %r1099;
	add.s32 	%r1203, %r1201, %r1191;
	shf.l.wrap.b32 	%r1204, %r1202, %r1202, 26;
	shf.l.wrap.b32 	%r1205, %r1202, %r1202, 21;
	xor.b32  	%r1206, %r1204, %r1205;
	shf.l.wrap.b32 	%r1207, %r1202, %r1202, 7;
	xor.b32  	%r1208, %r1206, %r1207;
	and.b32  	%r1209, %r1202, %r1176;
	not.b32 	%r1210, %r1202;
	and.b32  	%r1211, %r1150, %r1210;
	or.b32  	%r1212, %r1209, %r1211;
	ld.const.u32 	%r1213, [K+100];
	add.s32 	%r1214, %r1212, %r1124;
	add.s32 	%r1215, %r1214, %r1208;
	add.s32 	%r1216, %r1215, %r1213;
	add.s32 	%r1217, %r1216, %r126;
	shf.l.wrap.b32 	%r1218, %r1203, %r1203, 30;
	shf.l.wrap.b32 	%r1219, %r1203, %r1203, 19;
	xor.b32  	%r1220, %r1218, %r1219;
	shf.l.wrap.b32 	%r1221, %r1203, %r1203, 10;
	xor.b32  	%r1222, %r1220, %r1221;
	xor.b32  	%r1223, %r1177, %r1151;
	and.b32  	%r1224, %r1203, %r1223;
	and.b32  	%r1225, %r1177, %r1151;
	xor.b32  	%r1226, %r1224, %r1225;
	add.s32 	%r1227, %r1222, %r1226;
	add.s32 	%r1228, %r1217, %r1125;
	add.s32 	%r1229, %r1227, %r1217;
	shf.l.wrap.b32 	%r1230, %r1228, %r1228, 26;
	shf.l.wrap.b32 	%r1231, %r1228, %r1228, 21;
	xor.b32  	%r1232, %r1230, %r1231;
	shf.l.wrap.b32 	%r1233, %r1228, %r1228, 7;
	xor.b32  	%r1234, %r1232, %r1233;
	and.b32  	%r1235, %r1228, %r1202;
	not.b32 	%r1236, %r1228;
	and.b32  	%r1237, %r1176, %r1236;
	or.b32  	%r1238, %r1235, %r1237;
	ld.const.u32 	%r1239, [K+104];
	add.s32 	%r1240, %r1238, %r1150;
	add.s32 	%r1241, %r1240, %r1234;
	add.s32 	%r1242, %r1241, %r1239;
	add.s32 	%r1243, %r1242, %r132;
	shf.l.wrap.b32 	%r1244, %r1229, %r1229, 30;
	shf.l.wrap.b32 	%r1245, %r1229, %r1229, 19;
	xor.b32  	%r1246, %r1244, %r1245;
	shf.l.wrap.b32 	%r1247, %r1229, %r1229, 10;
	xor.b32  	%r1248, %r1246, %r1247;
	xor.b32  	%r1249, %r1203, %r1177;
	and.b32  	%r1250, %r1229, %r1249;
	and.b32  	%r1251, %r1203, %r1177;
	xor.b32  	%r1252, %r1250, %r1251;
	add.s32 	%r1253, %r1248, %r1252;
	add.s32 	%r1254, %r1243, %r1151;
	add.s32 	%r1255, %r1253, %r1243;
	shf.l.wrap.b32 	%r1256, %r1254, %r1254, 26;
	shf.l.wrap.b32 	%r1257, %r1254, %r1254, 21;
	xor.b32  	%r1258, %r1256, %r1257;
	shf.l.wrap.b32 	%r1259, %r1254, %r1254, 7;
	xor.b32  	%r1260, %r1258, %r1259;
	and.b32  	%r1261, %r1254, %r1228;
	not.b32 	%r1262, %r1254;
	and.b32  	%r1263, %r1202, %r1262;
	or.b32  	%r1264, %r1261, %r1263;
	ld.const.u32 	%r1265, [K+108];
	add.s32 	%r1266, %r1264, %r1176;
	add.s32 	%r1267, %r1266, %r1260;
	add.s32 	%r1268, %r1267, %r1265;
	add.s32 	%r1269, %r1268, %r138;
	shf.l.wrap.b32 	%r1270, %r1255, %r1255, 30;
	shf.l.wrap.b32 	%r1271, %r1255, %r1255, 19;
	xor.b32  	%r1272, %r1270, %r1271;
	shf.l.wrap.b32 	%r1273, %r1255, %r1255, 10;
	xor.b32  	%r1274, %r1272, %r1273;
	xor.b32  	%r1275, %r1229, %r1203;
	and.b32  	%r1276, %r1255, %r1275;
	and.b32  	%r1277, %r1229, %r1203;
	xor.b32  	%r1278, %r1276, %r1277;
	add.s32 	%r1279, %r1274, %r1278;
	add.s32 	%r1280, %r1269, %r1177;
	add.s32 	%r1281, %r1279, %r1269;
	shf.l.wrap.b32 	%r1282, %r1280, %r1280, 26;
	shf.l.wrap.b32 	%r1283, %r1280, %r1280, 21;
	xor.b32  	%r1284, %r1282, %r1283;
	shf.l.wrap.b32 	%r1285, %r1280, %r1280, 7;
	xor.b32  	%r1286, %r1284, %r1285;
	and.b32  	%r1287, %r1280, %r1254;
	not.b32 	%r1288, %r1280;
	and.b32  	%r1289, %r1228, %r1288;
	or.b32  	%r1290, %r1287, %r1289;
	ld.const.u32 	%r1291, [K+112];
	add.s32 	%r1292, %r1290, %r1202;
	add.s32 	%r1293, %r1292, %r1286;
	add.s32 	%r1294, %r1293, %r1291;
	add.s32 	%r1295, %r1294, %r144;
	shf.l.wrap.b32 	%r1296, %r1281, %r1281, 30;
	shf.l.wrap.b32 	%r1297, %r1281, %r1281, 19;
	xor.b32  	%r1298, %r1296, %r1297;
	shf.l.wrap.b32 	%r1299, %r1281, %r1281, 10;
	xor.b32  	%r1300, %r1298, %r1299;
	xor.b32  	%r1301, %r1255, %r1229;
	and.b32  	%r1302, %r1281, %r1301;
	and.b32  	%r1303, %r1255, %r1229;
	xor.b32  	%r1304, %r1302, %r1303;
	add.s32 	%r1305, %r1300, %r1304;
	add.s32 	%r1306, %r1295, %r1203;
	add.s32 	%r1307, %r1305, %r1295;
	shf.l.wrap.b32 	%r1308, %r1306, %r1306, 26;
	shf.l.wrap.b32 	%r1309, %r1306, %r1306, 21;
	xor.b32  	%r1310, %r1308, %r1309;
	shf.l.wrap.b32 	%r1311, %r1306, %r1306, 7;
	xor.b32  	%r1312, %r1310, %r1311;
	and.b32  	%r1313, %r1306, %r1280;
	not.b32 	%r1314, %r1306;
	and.b32  	%r1315, %r1254, %r1314;
	or.b32  	%r1316, %r1313, %r1315;
	ld.const.u32 	%r1317, [K+116];
	add.s32 	%r1318, %r1316, %r1228;
	add.s32 	%r1319, %r1318, %r1312;
	add.s32 	%r1320, %r1319, %r1317;
	add.s32 	%r1321, %r1320, %r150;
	shf.l.wrap.b32 	%r1322, %r1307, %r1307, 30;
	shf.l.wrap.b32 	%r1323, %r1307, %r1307, 19;
	xor.b32  	%r1324, %r1322, %r1323;
	shf.l.wrap.b32 	%r1325, %r1307, %r1307, 10;
	xor.b32  	%r1326, %r1324, %r1325;
	xor.b32  	%r1327, %r1281, %r1255;
	and.b32  	%r1328, %r1307, %r1327;
	and.b32  	%r1329, %r1281, %r1255;
	xor.b32  	%r1330, %r1328, %r1329;
	add.s32 	%r1331, %r1326, %r1330;
	add.s32 	%r1332, %r1321, %r1229;
	add.s32 	%r1333, %r1331, %r1321;
	shf.l.wrap.b32 	%r1334, %r1332, %r1332, 26;
	shf.l.wrap.b32 	%r1335, %r1332, %r1332, 21;
	xor.b32  	%r1336, %r1334, %r1335;
	shf.l.wrap.b32 	%r1337, %r1332, %r1332, 7;
	xor.b32  	%r1338, %r1336, %r1337;
	and.b32  	%r1339, %r1332, %r1306;
	not.b32 	%r1340, %r1332;
	and.b32  	%r1341, %r1280, %r1340;
	or.b32  	%r1342, %r1339, %r1341;
	ld.const.u32 	%r1343, [K+120];
	add.s32 	%r1344, %r1342, %r1254;
	add.s32 	%r1345, %r1344, %r1338;
	add.s32 	%r1346, %r1345, %r1343;
	add.s32 	%r1347, %r1346, %r157;
	shf.l.wrap.b32 	%r1348, %r1333, %r1333, 30;
	shf.l.wrap.b32 	%r1349, %r1333, %r1333, 19;
	xor.b32  	%r1350, %r1348, %r1349;
	shf.l.wrap.b32 	%r1351, %r1333, %r1333, 10;
	xor.b32  	%r1352, %r1350, %r1351;
	xor.b32  	%r1353, %r1307, %r1281;
	and.b32  	%r1354, %r1333, %r1353;
	and.b32  	%r1355, %r1307, %r1281;
	xor.b32  	%r1356, %r1354, %r1355;
	add.s32 	%r1357, %r1352, %r1356;
	add.s32 	%r1358, %r1347, %r1255;
	add.s32 	%r1359, %r1357, %r1347;
	shf.l.wrap.b32 	%r1360, %r1358, %r1358, 26;
	shf.l.wrap.b32 	%r1361, %r1358, %r1358, 21;
	xor.b32  	%r1362, %r1360, %r1361;
	shf.l.wrap.b32 	%r1363, %r1358, %r1358, 7;
	xor.b32  	%r1364, %r1362, %r1363;
	and.b32  	%r1365, %r1358, %r1332;
	not.b32 	%r1366, %r1358;
	and.b32  	%r1367, %r1306, %r1366;
	or.b32  	%r1368, %r1365, %r1367;
	ld.const.u32 	%r1369, [K+124];
	add.s32 	%r1370, %r1368, %r1280;
	add.s32 	%r1371, %r1370, %r1364;
	add.s32 	%r1372, %r1371, %r1369;
	add.s32 	%r1373, %r1372, %r170;
	shf.l.wrap.b32 	%r1374, %r1359, %r1359, 30;
	shf.l.wrap.b32 	%r1375, %r1359, %r1359, 19;
	xor.b32  	%r1376, %r1374, %r1375;
	shf.l.wrap.b32 	%r1377, %r1359, %r1359, 10;
	xor.b32  	%r1378, %r1376, %r1377;
	xor.b32  	%r1379, %r1333, %r1307;
	and.b32  	%r1380, %r1359, %r1379;
	and.b32  	%r1381, %r1333, %r1307;
	xor.b32  	%r1382, %r1380, %r1381;
	add.s32 	%r1383, %r1378, %r1382;
	add.s32 	%r1384, %r1373, %r1281;
	add.s32 	%r1385, %r1383, %r1373;
	shf.l.wrap.b32 	%r1386, %r1384, %r1384, 26;
	shf.l.wrap.b32 	%r1387, %r1384, %r1384, 21;
	xor.b32  	%r1388, %r1386, %r1387;
	shf.l.wrap.b32 	%r1389, %r1384, %r1384, 7;
	xor.b32  	%r1390, %r1388, %r1389;
	and.b32  	%r1391, %r1384, %r1358;
	not.b32 	%r1392, %r1384;
	and.b32  	%r1393, %r1332, %r1392;
	or.b32  	%r1394, %r1391, %r1393;
	ld.const.u32 	%r1395, [K+128];
	add.s32 	%r1396, %r1394, %r1306;
	add.s32 	%r1397, %r1396, %r1390;
	add.s32 	%r1398, %r1397, %r1395;
	add.s32 	%r1399, %r1398, %r183;
	shf.l.wrap.b32 	%r1400, %r1385, %r1385, 30;
	shf.l.wrap.b32 	%r1401, %r1385, %r1385, 19;
	xor.b32  	%r1402, %r1400, %r1401;
	shf.l.wrap.b32 	%r1403, %r1385, %r1385, 10;
	xor.b32  	%r1404, %r1402, %r1403;
	xor.b32  	%r1405, %r1359, %r1333;
	and.b32  	%r1406, %r1385, %r1405;
	and.b32  	%r1407, %r1359, %r1333;
	xor.b32  	%r1408, %r1406, %r1407;
	add.s32 	%r1409, %r1404, %r1408;
	add.s32 	%r1410, %r1399, %r1307;
	add.s32 	%r1411, %r1409, %r1399;
	shf.l.wrap.b32 	%r1412, %r1410, %r1410, 26;
	shf.l.wrap.b32 	%r1413, %r1410, %r1410, 21;
	xor.b32  	%r1414, %r1412, %r1413;
	shf.l.wrap.b32 	%r1415, %r1410, %r1410, 7;
	xor.b32  	%r1416, %r1414, %r1415;
	and.b32  	%r1417, %r1410, %r1384;
	not.b32 	%r1418, %r1410;
	and.b32  	%r1419, %r1358, %r1418;
	or.b32  	%r1420, %r1417, %r1419;
	ld.const.u32 	%r1421, [K+132];
	add.s32 	%r1422, %r1420, %r1332;
	add.s32 	%r1423, %r1422, %r1416;
	add.s32 	%r1424, %r1423, %r1421;
	add.s32 	%r1425, %r1424, %r196;
	shf.l.wrap.b32 	%r1426, %r1411, %r1411, 30;
	shf.l.wrap.b32 	%r1427, %r1411, %r1411, 19;
	xor.b32  	%r1428, %r1426, %r1427;
	shf.l.wrap.b32 	%r1429, %r1411, %r1411, 10;
	xor.b32  	%r1430, %r1428, %r1429;
	xor.b32  	%r1431, %r1385, %r1359;
	and.b32  	%r1432, %r1411, %r1431;
	and.b32  	%r1433, %r1385, %r1359;
	xor.b32  	%r1434, %r1432, %r1433;
	add.s32 	%r1435, %r1430, %r1434;
	add.s32 	%r1436, %r1425, %r1333;
	add.s32 	%r1437, %r1435, %r1425;
	shf.l.wrap.b32 	%r1438, %r1436, %r1436, 26;
	shf.l.wrap.b32 	%r1439, %r1436, %r1436, 21;
	xor.b32  	%r1440, %r1438, %r1439;
	shf.l.wrap.b32 	%r1441, %r1436, %r1436, 7;
	xor.b32  	%r1442, %r1440, %r1441;
	and.b32  	%r1443, %r1436, %r1410;
	not.b32 	%r1444, %r1436;
	and.b32  	%r1445, %r1384, %r1444;
	or.b32  	%r1446, %r1443, %r1445;
	ld.const.u32 	%r1447, [K+136];
	add.s32 	%r1448, %r1446, %r1358;
	add.s32 	%r1449, %r1448, %r1442;
	add.s32 	%r1450, %r1449, %r1447;
	add.s32 	%r1451, %r1450, %r209;
	shf.l.wrap.b32 	%r1452, %r1437, %r1437, 30;
	shf.l.wrap.b32 	%r1453, %r1437, %r1437, 19;
	xor.b32  	%r1454, %r1452, %r1453;
	shf.l.wrap.b32 	%r1455, %r1437, %r1437, 10;
	xor.b32  	%r1456, %r1454, %r1455;
	xor.b32  	%r1457, %r1411, %r1385;
	and.b32  	%r1458, %r1437, %r1457;
	and.b32  	%r1459, %r1411, %r1385;
	xor.b32  	%r1460, %r1458, %r1459;
	add.s32 	%r1461, %r1456, %r1460;
	add.s32 	%r1462, %r1451, %r1359;
	add.s32 	%r1463, %r1461, %r1451;
	shf.l.wrap.b32 	%r1464, %r1462, %r1462, 26;
	shf.l.wrap.b32 	%r1465, %r1462, %r1462, 21;
	xor.b32  	%r1466, %r1464, %r1465;
	shf.l.wrap.b32 	%r1467, %r1462, %r1462, 7;
	xor.b32  	%r1468, %r1466, %r1467;
	and.b32  	%r1469, %r1462, %r1436;
	not.b32 	%r1470, %r1462;
	and.b32  	%r1471, %r1410, %r1470;
	or.b32  	%r1472, %r1469, %r1471;
	ld.const.u32 	%r1473, [K+140];
	add.s32 	%r1474, %r1472, %r1384;
	add.s32 	%r1475, %r1474, %r1468;
	add.s32 	%r1476, %r1475, %r1473;
	add.s32 	%r1477, %r1476, %r222;
	shf.l.wrap.b32 	%r1478, %r1463, %r1463, 30;
	shf.l.wrap.b32 	%r1479, %r1463, %r1463, 19;
	xor.b32  	%r1480, %r1478, %r1479;
	shf.l.wrap.b32 	%r1481, %r1463, %r1463, 10;
	xor.b32  	%r1482, %r1480, %r1481;
	xor.b32  	%r1483, %r1437, %r1411;
	and.b32  	%r1484, %r1463, %r1483;
	and.b32  	%r1485, %r1437, %r1411;
	xor.b32  	%r1486, %r1484, %r1485;
	add.s32 	%r1487, %r1482, %r1486;
	add.s32 	%r1488, %r1477, %r1385;
	add.s32 	%r1489, %r1487, %r1477;
	shf.l.wrap.b32 	%r1490, %r1488, %r1488, 26;
	shf.l.wrap.b32 	%r1491, %r1488, %r1488, 21;
	xor.b32  	%r1492, %r1490, %r1491;
	shf.l.wrap.b32 	%r1493, %r1488, %r1488, 7;
	xor.b32  	%r1494, %r1492, %r1493;
	and.b32  	%r1495, %r1488, %r1462;
	not.b32 	%r1496, %r1488;
	and.b32  	%r1497, %r1436, %r1496;
	or.b32  	%r1498, %r1495, %r1497;
	ld.const.u32 	%r1499, [K+144];
	add.s32 	%r1500, %r1498, %r1410;
	add.s32 	%r1501, %r1500, %r1494;
	add.s32 	%r1502, %r1501, %r1499;
	add.s32 	%r1503, %r1502, %r235;
	shf.l.wrap.b32 	%r1504, %r1489, %r1489, 30;
	shf.l.wrap.b32 	%r1505, %r1489, %r1489, 19;
	xor.b32  	%r1506, %r1504, %r1505;
	shf.l.wrap.b32 	%r1507, %r1489, %r1489, 10;
	xor.b32  	%r1508, %r1506, %r1507;
	xor.b32  	%r1509, %r1463, %r1437;
	and.b32  	%r1510, %r1489, %r1509;
	and.b32  	%r1511, %r1463, %r1437;
	xor.b32  	%r1512, %r1510, %r1511;
	add.s32 	%r1513, %r1508, %r1512;
	add.s32 	%r1514, %r1503, %r1411;
	add.s32 	%r1515, %r1513, %r1503;
	shf.l.wrap.b32 	%r1516, %r1514, %r1514, 26;
	shf.l.wrap.b32 	%r1517, %r1514, %r1514, 21;
	xor.b32  	%r1518, %r1516, %r1517;
	shf.l.wrap.b32 	%r1519, %r1514, %r1514, 7;
	xor.b32  	%r1520, %r1518, %r1519;
	and.b32  	%r1521, %r1514, %r1488;
	not.b32 	%r1522, %r1514;
	and.b32  	%r1523, %r1462, %r1522;
	or.b32  	%r1524, %r1521, %r1523;
	ld.const.u32 	%r1525, [K+148];
	add.s32 	%r1526, %r1524, %r1436;
	add.s32 	%r1527, %r1526, %r1520;
	add.s32 	%r1528, %r1527, %r1525;
	add.s32 	%r1529, %r1528, %r248;
	shf.l.wrap.b32 	%r1530, %r1515, %r1515, 30;
	shf.l.wrap.b32 	%r1531, %r1515, %r1515, 19;
	xor.b32  	%r1532, %r1530, %r1531;
	shf.l.wrap.b32 	%r1533, %r1515, %r1515, 10;
	xor.b32  	%r1534, %r1532, %r1533;
	xor.b32  	%r1535, %r1489, %r1463;
	and.b32  	%r1536, %r1515, %r1535;
	and.b32  	%r1537, %r1489, %r1463;
	xor.b32  	%r1538, %r1536, %r1537;
	add.s32 	%r1539, %r1534, %r1538;
	add.s32 	%r1540, %r1529, %r1437;
	add.s32 	%r1541, %r1539, %r1529;
	shf.l.wrap.b32 	%r1542, %r1540, %r1540, 26;
	shf.l.wrap.b32 	%r1543, %r1540, %r1540, 21;
	xor.b32  	%r1544, %r1542, %r1543;
	shf.l.wrap.b32 	%r1545, %r1540, %r1540, 7;
	xor.b32  	%r1546, %r1544, %r1545;
	and.b32  	%r1547, %r1540, %r1514;
	not.b32 	%r1548, %r1540;
	and.b32  	%r1549, %r1488, %r1548;
	or.b32  	%r1550, %r1547, %r1549;
	ld.const.u32 	%r1551, [K+152];
	add.s32 	%r1552, %r1550, %r1462;
	add.s32 	%r1553, %r1552, %r1546;
	add.s32 	%r1554, %r1553, %r1551;
	add.s32 	%r1555, %r1554, %r261;
	shf.l.wrap.b32 	%r1556, %r1541, %r1541, 30;
	shf.l.wrap.b32 	%r1557, %r1541, %r1541, 19;
	xor.b32  	%r1558, %r1556, %r1557;
	shf.l.wrap.b32 	%r1559, %r1541, %r1541, 10;
	xor.b32  	%r1560, %r1558, %r1559;
	xor.b32  	%r1561, %r1515, %r1489;
	and.b32  	%r1562, %r1541, %r1561;
	and.b32  	%r1563, %r1515, %r1489;
	xor.b32  	%r1564, %r1562, %r1563;
	add.s32 	%r1565, %r1560, %r1564;
	add.s32 	%r1566, %r1555, %r1463;
	add.s32 	%r1567, %r1565, %r1555;
	shf.l.wrap.b32 	%r1568, %r1566, %r1566, 26;
	shf.l.wrap.b32 	%r1569, %r1566, %r1566, 21;
	xor.b32  	%r1570, %r1568, %r1569;
	shf.l.wrap.b32 	%r1571, %r1566, %r1566, 7;
	xor.b32  	%r1572, %r1570, %r1571;
	and.b32  	%r1573, %r1566, %r1540;
	not.b32 	%r1574, %r1566;
	and.b32  	%r1575, %r1514, %r1574;
	or.b32  	%r1576, %r1573, %r1575;
	ld.const.u32 	%r1577, [K+156];
	add.s32 	%r1578, %r1576, %r1488;
	add.s32 	%r1579, %r1578, %r1572;
	add.s32 	%r1580, %r1579, %r1577;
	add.s32 	%r1581, %r1580, %r274;
	shf.l.wrap.b32 	%r1582, %r1567, %r1567, 30;
	shf.l.wrap.b32 	%r1583, %r1567, %r1567, 19;
	xor.b32  	%r1584, %r1582, %r1583;
	shf.l.wrap.b32 	%r1585, %r1567, %r1567, 10;
	xor.b32  	%r1586, %r1584, %r1585;
	xor.b32  	%r1587, %r1541, %r1515;
	and.b32  	%r1588, %r1567, %r1587;
	and.b32  	%r1589, %r1541, %r1515;
	xor.b32  	%r1590, %r1588, %r1589;
	add.s32 	%r1591, %r1586, %r1590;
	add.s32 	%r1592, %r1581, %r1489;
	add.s32 	%r1593, %r1591, %r1581;
	shf.l.wrap.b32 	%r1594, %r1592, %r1592, 26;
	shf.l.wrap.b32 	%r1595, %r1592, %r1592, 21;
	xor.b32  	%r1596, %r1594, %r1595;
	shf.l.wrap.b32 	%r1597, %r1592, %r1592, 7;
	xor.b32  	%r1598, %r1596, %r1597;
	and.b32  	%r1599, %r1592, %r1566;
	not.b32 	%r1600, %r1592;
	and.b32  	%r1601, %r1540, %r1600;
	or.b32  	%r1602, %r1599, %r1601;
	ld.const.u32 	%r1603, [K+160];
	add.s32 	%r1604, %r1602, %r1514;
	add.s32 	%r1605, %r1604, %r1598;
	add.s32 	%r1606, %r1605, %r1603;
	add.s32 	%r1607, %r1606, %r287;
	shf.l.wrap.b32 	%r1608, %r1593, %r1593, 30;
	shf.l.wrap.b32 	%r1609, %r1593, %r1593, 19;
	xor.b32  	%r1610, %r1608, %r1609;
	shf.l.wrap.b32 	%r1611, %r1593, %r1593, 10;
	xor.b32  	%r1612, %r1610, %r1611;
	xor.b32  	%r1613, %r1567, %r1541;
	and.b32  	%r1614, %r1593, %r1613;
	and.b32  	%r1615, %r1567, %r1541;
	xor.b32  	%r1616, %r1614, %r1615;
	add.s32 	%r1617, %r1612, %r1616;
	add.s32 	%r1618, %r1607, %r1515;
	add.s32 	%r1619, %r1617, %r1607;
	shf.l.wrap.b32 	%r1620, %r1618, %r1618, 26;
	shf.l.wrap.b32 	%r1621, %r1618, %r1618, 21;
	xor.b32  	%r1622, %r1620, %r1621;
	shf.l.wrap.b32 	%r1623, %r1618, %r1618, 7;
	xor.b32  	%r1624, %r1622, %r1623;
	and.b32  	%r1625, %r1618, %r1592;
	not.b32 	%r1626, %r1618;
	and.b32  	%r1627, %r1566, %r1626;
	or.b32  	%r1628, %r1625, %r1627;
	ld.const.u32 	%r1629, [K+164];
	add.s32 	%r1630, %r1628, %r1540;
	add.s32 	%r1631, %r1630, %r1624;
	add.s32 	%r1632, %r1631, %r1629;
	add.s32 	%r1633, %r1632, %r300;
	shf.l.wrap.b32 	%r1634, %r1619, %r1619, 30;
	shf.l.wrap.b32 	%r1635, %r1619, %r1619, 19;
	xor.b32  	%r1636, %r1634, %r1635;
	shf.l.wrap.b32 	%r1637, %r1619, %r1619, 10;
	xor.b32  	%r1638, %r1636, %r1637;
	xor.b32  	%r1639, %r1593, %r1567;
	and.b32  	%r1640, %r1619, %r1639;
	and.b32  	%r1641, %r1593, %r1567;
	xor.b32  	%r1642, %r1640, %r1641;
	add.s32 	%r1643, %r1638, %r1642;
	add.s32 	%r1644, %r1633, %r1541;
	add.s32 	%r1645, %r1643, %r1633;
	shf.l.wrap.b32 	%r1646, %r1644, %r1644, 26;
	shf.l.wrap.b32 	%r1647, %r1644, %r1644, 21;
	xor.b32  	%r1648, %r1646, %r1647;
	shf.l.wrap.b32 	%r1649, %r1644, %r1644, 7;
	xor.b32  	%r1650, %r1648, %r1649;
	and.b32  	%r1651, %r1644, %r1618;
	not.b32 	%r1652, %r1644;
	and.b32  	%r1653, %r1592, %r1652;
	or.b32  	%r1654, %r1651, %r1653;
	ld.const.u32 	%r1655, [K+168];
	add.s32 	%r1656, %r1654, %r1566;
	add.s32 	%r1657, %r1656, %r1650;
	add.s32 	%r1658, %r1657, %r1655;
	add.s32 	%r1659, %r1658, %r313;
	shf.l.wrap.b32 	%r1660, %r1645, %r1645, 30;
	shf.l.wrap.b32 	%r1661, %r1645, %r1645, 19;
	xor.b32  	%r1662, %r1660, %r1661;
	shf.l.wrap.b32 	%r1663, %r1645, %r1645, 10;
	xor.b32  	%r1664, %r1662, %r1663;
	xor.b32  	%r1665, %r1619, %r1593;
	and.b32  	%r1666, %r1645, %r1665;
	and.b32  	%r1667, %r1619, %r1593;
	xor.b32  	%r1668, %r1666, %r1667;
	add.s32 	%r1669, %r1664, %r1668;
	add.s32 	%r1670, %r1659, %r1567;
	add.s32 	%r1671, %r1669, %r1659;
	shf.l.wrap.b32 	%r1672, %r1670, %r1670, 26;
	shf.l.wrap.b32 	%r1673, %r1670, %r1670, 21;
	xor.b32  	%r1674, %r1672, %r1673;
	shf.l.wrap.b32 	%r1675, %r1670, %r1670, 7;
	xor.b32  	%r1676, %r1674, %r1675;
	and.b32  	%r1677, %r1670, %r1644;
	not.b32 	%r1678, %r1670;
	and.b32  	%r1679, %r1618, %r1678;
	or.b32  	%r1680, %r1677, %r1679;
	ld.const.u32 	%r1681, [K+172];
	add.s32 	%r1682, %r1680, %r1592;
	add.s32 	%r1683, %r1682, %r1676;
	add.s32 	%r1684, %r1683, %r1681;
	add.s32 	%r1685, %r1684, %r326;
	shf.l.wrap.b32 	%r1686, %r1671, %r1671, 30;
	shf.l.wrap.b32 	%r1687, %r1671, %r1671, 19;
	xor.b32  	%r1688, %r1686, %r1687;
	shf.l.wrap.b32 	%r1689, %r1671, %r1671, 10;
	xor.b32  	%r1690, %r1688, %r1689;
	xor.b32  	%r1691, %r1645, %r1619;
	and.b32  	%r1692, %r1671, %r1691;
	and.b32  	%r1693, %r1645, %r1619;
	xor.b32  	%r1694, %r1692, %r1693;
	add.s32 	%r1695, %r1690, %r1694;
	add.s32 	%r1696, %r1685, %r1593;
	add.s32 	%r1697, %r1695, %r1685;
	shf.l.wrap.b32 	%r1698, %r1696, %r1696, 26;
	shf.l.wrap.b32 	%r1699, %r1696, %r1696, 21;
	xor.b32  	%r1700, %r1698, %r1699;
	shf.l.wrap.b32 	%r1701, %r1696, %r1696, 7;
	xor.b32  	%r1702, %r1700, %r1701;
	and.b32  	%r1703, %r1696, %r1670;
	not.b32 	%r1704, %r1696;
	and.b32  	%r1705, %r1644, %r1704;
	or.b32  	%r1706, %r1703, %r1705;
	ld.const.u32 	%r1707, [K+176];
	add.s32 	%r1708, %r1706, %r1618;
	add.s32 	%r1709, %r1708, %r1702;
	add.s32 	%r1710, %r1709, %r1707;
	add.s32 	%r1711, %r1710, %r339;
	shf.l.wrap.b32 	%r1712, %r1697, %r1697, 30;
	shf.l.wrap.b32 	%r1713, %r1697, %r1697, 19;
	xor.b32  	%r1714, %r1712, %r1713;
	shf.l.wrap.b32 	%r1715, %r1697, %r1697, 10;
	xor.b32  	%r1716, %r1714, %r1715;
	xor.b32  	%r1717, %r1671, %r1645;
	and.b32  	%r1718, %r1697, %r1717;
	and.b32  	%r1719, %r1671, %r1645;
	xor.b32  	%r1720, %r1718, %r1719;
	add.s32 	%r1721, %r1716, %r1720;
	add.s32 	%r1722, %r1711, %r1619;
	add.s32 	%r1723, %r1721, %r1711;
	shf.l.wrap.b32 	%r1724, %r1722, %r1722, 26;
	shf.l.wrap.b32 	%r1725, %r1722, %r1722, 21;
	xor.b32  	%r1726, %r1724, %r1725;
	shf.l.wrap.b32 	%r1727, %r1722, %r1722, 7;
	xor.b32  	%r1728, %r1726, %r1727;
	and.b32  	%r1729, %r1722, %r1696;
	not.b32 	%r1730, %r1722;
	and.b32  	%r1731, %r1670, %r1730;
	or.b32  	%r1732, %r1729, %r1731;
	ld.const.u32 	%r1733, [K+180];
	add.s32 	%r1734, %r1732, %r1644;
	add.s32 	%r1735, %r1734, %r1728;
	add.s32 	%r1736, %r1735, %r1733;
	add.s32 	%r1737, %r1736, %r352;
	shf.l.wrap.b32 	%r1738, %r1723, %r1723, 30;
	shf.l.wrap.b32 	%r1739, %r1723, %r1723, 19;
	xor.b32  	%r1740, %r1738, %r1739;
	shf.l.wrap.b32 	%r1741, %r1723, %r1723, 10;
	xor.b32  	%r1742, %r1740, %r1741;
	xor.b32  	%r1743, %r1697, %r1671;
	and.b32  	%r1744, %r1723, %r1743;
	and.b32  	%r1745, %r1697, %r1671;
	xor.b32  	%r1746, %r1744, %r1745;
	add.s32 	%r1747, %r1742, %r1746;
	add.s32 	%r1748, %r1737, %r1645;
	add.s32 	%r1749, %r1747, %r1737;
	shf.l.wrap.b32 	%r1750, %r1748, %r1748, 26;
	shf.l.wrap.b32 	%r1751, %r1748, %r1748, 21;
	xor.b32  	%r1752, %r1750, %r1751;
	shf.l.wrap.b32 	%r1753, %r1748, %r1748, 7;
	xor.b32  	%r1754, %r1752, %r1753;
	and.b32  	%r1755, %r1748, %r1722;
	not.b32 	%r1756, %r1748;
	and.b32  	%r1757, %r1696, %r1756;
	or.b32  	%r1758, %r1755, %r1757;
	ld.const.u32 	%r1759, [K+184];
	add.s32 	%r1760, %r1758, %r1670;
	add.s32 	%r1761, %r1760, %r1754;
	add.s32 	%r1762, %r1761, %r1759;
	add.s32 	%r1763, %r1762, %r365;
	shf.l.wrap.b32 	%r1764, %r1749, %r1749, 30;
	shf.l.wrap.b32 	%r1765, %r1749, %r1749, 19;
	xor.b32  	%r1766, %r1764, %r1765;
	shf.l.wrap.b32 	%r1767, %r1749, %r1749, 10;
	xor.b32  	%r1768, %r1766, %r1767;
	xor.b32  	%r1769, %r1723, %r1697;
	and.b32  	%r1770, %r1749, %r1769;
	and.b32  	%r1771, %r1723, %r1697;
	xor.b32  	%r1772, %r1770, %r1771;
	add.s32 	%r1773, %r1768, %r1772;
	add.s32 	%r1774, %r1763, %r1671;
	add.s32 	%r1775, %r1773, %r1763;
	shf.l.wrap.b32 	%r1776, %r1774, %r1774, 26;
	shf.l.wrap.b32 	%r1777, %r1774, %r1774, 21;
	xor.b32  	%r1778, %r1776, %r1777;
	shf.l.wrap.b32 	%r1779, %r1774, %r1774, 7;
	xor.b32  	%r1780, %r1778, %r1779;
	and.b32  	%r1781, %r1774, %r1748;
	not.b32 	%r1782, %r1774;
	and.b32  	%r1783, %r1722, %r1782;
	or.b32  	%r1784, %r1781, %r1783;
	ld.const.u32 	%r1785, [K+188];
	add.s32 	%r1786, %r1784, %r1696;
	add.s32 	%r1787, %r1786, %r1780;
	add.s32 	%r1788, %r1787, %r1785;
	add.s32 	%r1789, %r1788, %r378;
	shf.l.wrap.b32 	%r1790, %r1775, %r1775, 30;
	shf.l.wrap.b32 	%r1791, %r1775, %r1775, 19;
	xor.b32  	%r1792, %r1790, %r1791;
	shf.l.wrap.b32 	%r1793, %r1775, %r1775, 10;
	xor.b32  	%r1794, %r1792, %r1793;
	xor.b32  	%r1795, %r1749, %r1723;
	and.b32  	%r1796, %r1775, %r1795;
	and.b32  	%r1797, %r1749, %r1723;
	xor.b32  	%r1798, %r1796, %r1797;
	add.s32 	%r1799, %r1794, %r1798;
	add.s32 	%r1800, %r1789, %r1697;
	add.s32 	%r1801, %r1799, %r1789;
	shf.l.wrap.b32 	%r1802, %r1800, %r1800, 26;
	shf.l.wrap.b32 	%r1803, %r1800, %r1800, 21;
	xor.b32  	%r1804, %r1802, %r1803;
	shf.l.wrap.b32 	%r1805, %r1800, %r1800, 7;
	xor.b32  	%r1806, %r1804, %r1805;
	and.b32  	%r1807, %r1800, %r1774;
	not.b32 	%r1808, %r1800;
	and.b32  	%r1809, %r1748, %r1808;
	or.b32  	%r1810, %r1807, %r1809;
	ld.const.u32 	%r1811, [K+192];
	add.s32 	%r1812, %r1810, %r1722;
	add.s32 	%r1813, %r1812, %r1806;
	add.s32 	%r1814, %r1813, %r1811;
	add.s32 	%r1815, %r1814, %r391;
	shf.l.wrap.b32 	%r1816, %r1801, %r1801, 30;
	shf.l.wrap.b32 	%r1817, %r1801, %r1801, 19;
	xor.b32  	%r1818, %r1816, %r1817;
	shf.l.wrap.b32 	%r1819, %r1801, %r1801, 10;
	xor.b32  	%r1820, %r1818, %r1819;
	xor.b32  	%r1821, %r1775, %r1749;
	and.b32  	%r1822, %r1801, %r1821;
	and.b32  	%r1823, %r1775, %r1749;
	xor.b32  	%r1824, %r1822, %r1823;
	add.s32 	%r1825, %r1820, %r1824;
	add.s32 	%r1826, %r1815, %r1723;
	add.s32 	%r1827, %r1825, %r1815;
	shf.l.wrap.b32 	%r1828, %r1826, %r1826, 26;
	shf.l.wrap.b32 	%r1829, %r1826, %r1826, 21;
	xor.b32  	%r1830, %r1828, %r1829;
	shf.l.wrap.b32 	%r1831, %r1826, %r1826, 7;
	xor.b32  	%r1832, %r1830, %r1831;
	and.b32  	%r1833, %r1826, %r1800;
	not.b32 	%r1834, %r1826;
	and.b32  	%r1835, %r1774, %r1834;
	or.b32  	%r1836, %r1833, %r1835;
	ld.const.u32 	%r1837, [K+196];
	add.s32 	%r1838, %r1836, %r1748;
	add.s32 	%r1839, %r1838, %r1832;
	add.s32 	%r1840, %r1839, %r1837;
	add.s32 	%r1841, %r1840, %r404;
	shf.l.wrap.b32 	%r1842, %r1827, %r1827, 30;
	shf.l.wrap.b32 	%r1843, %r1827, %r1827, 19;
	xor.b32  	%r1844, %r1842, %r1843;
	shf.l.wrap.b32 	%r1845, %r1827, %r1827, 10;
	xor.b32  	%r1846, %r1844, %r1845;
	xor.b32  	%r1847, %r1801, %r1775;
	and.b32  	%r1848, %r1827, %r1847;
	and.b32  	%r1849, %r1801, %r1775;
	xor.b32  	%r1850, %r1848, %r1849;
	add.s32 	%r1851, %r1846, %r1850;
	add.s32 	%r1852, %r1841, %r1749;
	add.s32 	%r1853, %r1851, %r1841;
	shf.l.wrap.b32 	%r1854, %r1852, %r1852, 26;
	shf.l.wrap.b32 	%r1855, %r1852, %r1852, 21;
	xor.b32  	%r1856, %r1854, %r1855;
	shf.l.wrap.b32 	%r1857, %r1852, %r1852, 7;
	xor.b32  	%r1858, %r1856, %r1857;
	and.b32  	%r1859, %r1852, %r1826;
	not.b32 	%r1860, %r1852;
	and.b32  	%r1861, %r1800, %r1860;
	or.b32  	%r1862, %r1859, %r1861;
	ld.const.u32 	%r1863, [K+200];
	add.s32 	%r1864, %r1862, %r1774;
	add.s32 	%r1865, %r1864, %r1858;
	add.s32 	%r1866, %r1865, %r1863;
	add.s32 	%r1867, %r1866, %r417;
	shf.l.wrap.b32 	%r1868, %r1853, %r1853, 30;
	shf.l.wrap.b32 	%r1869, %r1853, %r1853, 19;
	xor.b32  	%r1870, %r1868, %r1869;
	shf.l.wrap.b32 	%r1871, %r1853, %r1853, 10;
	xor.b32  	%r1872, %r1870, %r1871;
	xor.b32  	%r1873, %r1827, %r1801;
	and.b32  	%r1874, %r1853, %r1873;
	and.b32  	%r1875, %r1827, %r1801;
	xor.b32  	%r1876, %r1874, %r1875;
	add.s32 	%r1877, %r1872, %r1876;
	add.s32 	%r1878, %r1867, %r1775;
	add.s32 	%r1879, %r1877, %r1867;
	shf.l.wrap.b32 	%r1880, %r1878, %r1878, 26;
	shf.l.wrap.b32 	%r1881, %r1878, %r1878, 21;
	xor.b32  	%r1882, %r1880, %r1881;
	shf.l.wrap.b32 	%r1883, %r1878, %r1878, 7;
	xor.b32  	%r1884, %r1882, %r1883;
	and.b32  	%r1885, %r1878, %r1852;
	not.b32 	%r1886, %r1878;
	and.b32  	%r1887, %r1826, %r1886;
	or.b32  	%r1888, %r1885, %r1887;
	ld.const.u32 	%r1889, [K+204];
	add.s32 	%r1890, %r1888, %r1800;
	add.s32 	%r1891, %r1890, %r1884;
	add.s32 	%r1892, %r1891, %r1889;
	add.s32 	%r1893, %r1892, %r430;
	shf.l.wrap.b32 	%r1894, %r1879, %r1879, 30;
	shf.l.wrap.b32 	%r1895, %r1879, %r1879, 19;
	xor.b32  	%r1896, %r1894, %r1895;
	shf.l.wrap.b32 	%r1897, %r1879, %r1879, 10;
	xor.b32  	%r1898, %r1896, %r1897;
	xor.b32  	%r1899, %r1853, %r1827;
	and.b32  	%r1900, %r1879, %r1899;
	and.b32  	%r1901, %r1853, %r1827;
	xor.b32  	%r1902, %r1900, %r1901;
	add.s32 	%r1903, %r1898, %r1902;
	add.s32 	%r1904, %r1893, %r1801;
	add.s32 	%r1905, %r1903, %r1893;
	shf.l.wrap.b32 	%r1906, %r1904, %r1904, 26;
	shf.l.wrap.b32 	%r1907, %r1904, %r1904, 21;
	xor.b32  	%r1908, %r1906, %r1907;
	shf.l.wrap.b32 	%r1909, %r1904, %r1904, 7;
	xor.b32  	%r1910, %r1908, %r1909;
	and.b32  	%r1911, %r1904, %r1878;
	not.b32 	%r1912, %r1904;
	and.b32  	%r1913, %r1852, %r1912;
	or.b32  	%r1914, %r1911, %r1913;
	ld.const.u32 	%r1915, [K+208];
	add.s32 	%r1916, %r1914, %r1826;
	add.s32 	%r1917, %r1916, %r1910;
	add.s32 	%r1918, %r1917, %r1915;
	add.s32 	%r1919, %r1918, %r443;
	shf.l.wrap.b32 	%r1920, %r1905, %r1905, 30;
	shf.l.wrap.b32 	%r1921, %r1905, %r1905, 19;
	xor.b32  	%r1922, %r1920, %r1921;
	shf.l.wrap.b32 	%r1923, %r1905, %r1905, 10;
	xor.b32  	%r1924, %r1922, %r1923;
	xor.b32  	%r1925, %r1879, %r1853;
	and.b32  	%r1926, %r1905, %r1925;
	and.b32  	%r1927, %r1879, %r1853;
	xor.b32  	%r1928, %r1926, %r1927;
	add.s32 	%r1929, %r1924, %r1928;
	add.s32 	%r1930, %r1919, %r1827;
	add.s32 	%r1931, %r1929, %r1919;
	shf.l.wrap.b32 	%r1932, %r1930, %r1930, 26;
	shf.l.wrap.b32 	%r1933, %r1930, %r1930, 21;
	xor.b32  	%r1934, %r1932, %r1933;
	shf.l.wrap.b32 	%r1935, %r1930, %r1930, 7;
	xor.b32  	%r1936, %r1934, %r1935;
	and.b32  	%r1937, %r1930, %r1904;
	not.b32 	%r1938, %r1930;
	and.b32  	%r1939, %r1878, %r1938;
	or.b32  	%r1940, %r1937, %r1939;
	ld.const.u32 	%r1941, [K+212];
	add.s32 	%r1942, %r1940, %r1852;
	add.s32 	%r1943, %r1942, %r1936;
	add.s32 	%r1944, %r1943, %r1941;
	add.s32 	%r1945, %r1944, %r456;
	shf.l.wrap.b32 	%r1946, %r1931, %r1931, 30;
	shf.l.wrap.b32 	%r1947, %r1931, %r1931, 19;
	xor.b32  	%r1948, %r1946, %r1947;
	shf.l.wrap.b32 	%r1949, %r1931, %r1931, 10;
	xor.b32  	%r1950, %r1948, %r1949;
	xor.b32  	%r1951, %r1905, %r1879;
	and.b32  	%r1952, %r1931, %r1951;
	and.b32  	%r1953, %r1905, %r1879;
	xor.b32  	%r1954, %r1952, %r1953;
	add.s32 	%r1955, %r1950, %r1954;
	add.s32 	%r1956, %r1945, %r1853;
	add.s32 	%r1957, %r1955, %r1945;
	shf.l.wrap.b32 	%r1958, %r1956, %r1956, 26;
	shf.l.wrap.b32 	%r1959, %r1956, %r1956, 21;
	xor.b32  	%r1960, %r1958, %r1959;
	shf.l.wrap.b32 	%r1961, %r1956, %r1956, 7;
	xor.b32  	%r1962, %r1960, %r1961;
	and.b32  	%r1963, %r1956, %r1930;
	not.b32 	%r1964, %r1956;
	and.b32  	%r1965, %r1904, %r1964;
	or.b32  	%r1966, %r1963, %r1965;
	ld.const.u32 	%r1967, [K+216];
	add.s32 	%r1968, %r1966, %r1878;
	add.s32 	%r1969, %r1968, %r1962;
	add.s32 	%r1970, %r1969, %r1967;
	add.s32 	%r1971, %r1970, %r469;
	shf.l.wrap.b32 	%r1972, %r1957, %r1957, 30;
	shf.l.wrap.b32 	%r1973, %r1957, %r1957, 19;
	xor.b32  	%r1974, %r1972, %r1973;
	shf.l.wrap.b32 	%r1975, %r1957, %r1957, 10;
	xor.b32  	%r1976, %r1974, %r1975;
	xor.b32  	%r1977, %r1931, %r1905;
	and.b32  	%r1978, %r1957, %r1977;
	and.b32  	%r1979, %r1931, %r1905;
	xor.b32  	%r1980, %r1978, %r1979;
	add.s32 	%r1981, %r1976, %r1980;
	add.s32 	%r1982, %r1971, %r1879;
	add.s32 	%r1983, %r1981, %r1971;
	shf.l.wrap.b32 	%r1984, %r1982, %r1982, 26;
	shf.l.wrap.b32 	%r1985, %r1982, %r1982, 21;
	xor.b32  	%r1986, %r1984, %r1985;
	shf.l.wrap.b32 	%r1987, %r1982, %r1982, 7;
	xor.b32  	%r1988, %r1986, %r1987;
	and.b32  	%r1989, %r1982, %r1956;
	not.b32 	%r1990, %r1982;
	and.b32  	%r1991, %r1930, %r1990;
	or.b32  	%r1992, %r1989, %r1991;
	ld.const.u32 	%r1993, [K+220];
	add.s32 	%r1994, %r1992, %r1904;
	add.s32 	%r1995, %r1994, %r1988;
	add.s32 	%r1996, %r1995, %r1993;
	add.s32 	%r1997, %r1996, %r482;
	shf.l.wrap.b32 	%r1998, %r1983, %r1983, 30;
	shf.l.wrap.b32 	%r1999, %r1983, %r1983, 19;
	xor.b32  	%r2000, %r1998, %r1999;
	shf.l.wrap.b32 	%r2001, %r1983, %r1983, 10;
	xor.b32  	%r2002, %r2000, %r2001;
	xor.b32  	%r2003, %r1957, %r1931;
	and.b32  	%r2004, %r1983, %r2003;
	and.b32  	%r2005, %r1957, %r1931;
	xor.b32  	%r2006, %r2004, %r2005;
	add.s32 	%r2007, %r2002, %r2006;
	add.s32 	%r2008, %r1997, %r1905;
	add.s32 	%r2009, %r2007, %r1997;
	shf.l.wrap.b32 	%r2010, %r2008, %r2008, 26;
	shf.l.wrap.b32 	%r2011, %r2008, %r2008, 21;
	xor.b32  	%r2012, %r2010, %r2011;
	shf.l.wrap.b32 	%r2013, %r2008, %r2008, 7;
	xor.b32  	%r2014, %r2012, %r2013;
	and.b32  	%r2015, %r2008, %r1982;
	not.b32 	%r2016, %r2008;
	and.b32  	%r2017, %r1956, %r2016;
	or.b32  	%r2018, %r2015, %r2017;
	ld.const.u32 	%r2019, [K+224];
	add.s32 	%r2020, %r2018, %r1930;
	add.s32 	%r2021, %r2020, %r2014;
	add.s32 	%r2022, %r2021, %r2019;
	add.s32 	%r2023, %r2022, %r495;
	shf.l.wrap.b32 	%r2024, %r2009, %r2009, 30;
	shf.l.wrap.b32 	%r2025, %r2009, %r2009, 19;
	xor.b32  	%r2026, %r2024, %r2025;
	shf.l.wrap.b32 	%r2027, %r2009, %r2009, 10;
	xor.b32  	%r2028, %r2026, %r2027;
	xor.b32  	%r2029, %r1983, %r1957;
	and.b32  	%r2030, %r2009, %r2029;
	and.b32  	%r2031, %r1983, %r1957;
	xor.b32  	%r2032, %r2030, %r2031;
	add.s32 	%r2033, %r2028, %r2032;
	add.s32 	%r2034, %r2023, %r1931;
	add.s32 	%r2035, %r2033, %r2023;
	shf.l.wrap.b32 	%r2036, %r2034, %r2034, 26;
	shf.l.wrap.b32 	%r2037, %r2034, %r2034, 21;
	xor.b32  	%r2038, %r2036, %r2037;
	shf.l.wrap.b32 	%r2039, %r2034, %r2034, 7;
	xor.b32  	%r2040, %r2038, %r2039;
	and.b32  	%r2041, %r2034, %r2008;
	not.b32 	%r2042, %r2034;
	and.b32  	%r2043, %r1982, %r2042;
	or.b32  	%r2044, %r2041, %r2043;
	ld.const.u32 	%r2045, [K+228];
	add.s32 	%r2046, %r2044, %r1956;
	add.s32 	%r2047, %r2046, %r2040;
	add.s32 	%r2048, %r2047, %r2045;
	add.s32 	%r2049, %r2048, %r508;
	shf.l.wrap.b32 	%r2050, %r2035, %r2035, 30;
	shf.l.wrap.b32 	%r2051, %r2035, %r2035, 19;
	xor.b32  	%r2052, %r2050, %r2051;
	shf.l.wrap.b32 	%r2053, %r2035, %r2035, 10;
	xor.b32  	%r2054, %r2052, %r2053;
	xor.b32  	%r2055, %r2009, %r1983;
	and.b32  	%r2056, %r2035, %r2055;
	and.b32  	%r2057, %r2009, %r1983;
	xor.b32  	%r2058, %r2056, %r2057;
	add.s32 	%r2059, %r2054, %r2058;
	add.s32 	%r2060, %r2049, %r1957;
	add.s32 	%r2061, %r2059, %r2049;
	shf.l.wrap.b32 	%r2062, %r2060, %r2060, 26;
	shf.l.wrap.b32 	%r2063, %r2060, %r2060, 21;
	xor.b32  	%r2064, %r2062, %r2063;
	shf.l.wrap.b32 	%r2065, %r2060, %r2060, 7;
	xor.b32  	%r2066, %r2064, %r2065;
	and.b32  	%r2067, %r2060, %r2034;
	not.b32 	%r2068, %r2060;
	and.b32  	%r2069, %r2008, %r2068;
	or.b32  	%r2070, %r2067, %r2069;
	ld.const.u32 	%r2071, [K+232];
	add.s32 	%r2072, %r2070, %r1982;
	add.s32 	%r2073, %r2072, %r2066;
	add.s32 	%r2074, %r2073, %r2071;
	add.s32 	%r2075, %r2074, %r521;
	shf.l.wrap.b32 	%r2076, %r2061, %r2061, 30;
	shf.l.wrap.b32 	%r2077, %r2061, %r2061, 19;
	xor.b32  	%r2078, %r2076, %r2077;
	shf.l.wrap.b32 	%r2079, %r2061, %r2061, 10;
	xor.b32  	%r2080, %r2078, %r2079;
	xor.b32  	%r2081, %r2035, %r2009;
	and.b32  	%r2082, %r2061, %r2081;
	and.b32  	%r2083, %r2035, %r2009;
	xor.b32  	%r2084, %r2082, %r2083;
	add.s32 	%r2085, %r2080, %r2084;
	add.s32 	%r2086, %r2075, %r1983;
	add.s32 	%r2087, %r2085, %r2075;
	shf.l.wrap.b32 	%r2088, %r2086, %r2086, 26;
	shf.l.wrap.b32 	%r2089, %r2086, %r2086, 21;
	xor.b32  	%r2090, %r2088, %r2089;
	shf.l.wrap.b32 	%r2091, %r2086, %r2086, 7;
	xor.b32  	%r2092, %r2090, %r2091;
	and.b32  	%r2093, %r2086, %r2060;
	not.b32 	%r2094, %r2086;
	and.b32  	%r2095, %r2034, %r2094;
	or.b32  	%r2096, %r2093, %r2095;
	ld.const.u32 	%r2097, [K+236];
	add.s32 	%r2098, %r2096, %r2008;
	add.s32 	%r2099, %r2098, %r2092;
	add.s32 	%r2100, %r2099, %r2097;
	add.s32 	%r2101, %r2100, %r534;
	shf.l.wrap.b32 	%r2102, %r2087, %r2087, 30;
	shf.l.wrap.b32 	%r2103, %r2087, %r2087, 19;
	xor.b32  	%r2104, %r2102, %r2103;
	shf.l.wrap.b32 	%r2105, %r2087, %r2087, 10;
	xor.b32  	%r2106, %r2104, %r2105;
	xor.b32  	%r2107, %r2061, %r2035;
	and.b32  	%r2108, %r2087, %r2107;
	and.b32  	%r2109, %r2061, %r2035;
	xor.b32  	%r2110, %r2108, %r2109;
	add.s32 	%r2111, %r2106, %r2110;
	add.s32 	%r2112, %r2101, %r2009;
	add.s32 	%r2113, %r2111, %r2101;
	shf.l.wrap.b32 	%r2114, %r2112, %r2112, 26;
	shf.l.wrap.b32 	%r2115, %r2112, %r2112, 21;
	xor.b32  	%r2116, %r2114, %r2115;
	shf.l.wrap.b32 	%r2117, %r2112, %r2112, 7;
	xor.b32  	%r2118, %r2116, %r2117;
	and.b32  	%r2119, %r2112, %r2086;
	not.b32 	%r2120, %r2112;
	and.b32  	%r2121, %r2060, %r2120;
	or.b32  	%r2122, %r2119, %r2121;
	ld.const.u32 	%r2123, [K+240];
	add.s32 	%r2124, %r2122, %r2034;
	add.s32 	%r2125, %r2124, %r2118;
	add.s32 	%r2126, %r2125, %r2123;
	add.s32 	%r2127, %r2126, %r547;
	shf.l.wrap.b32 	%r2128, %r2113, %r2113, 30;
	shf.l.wrap.b32 	%r2129, %r2113, %r2113, 19;
	xor.b32  	%r2130, %r2128, %r2129;
	shf.l.wrap.b32 	%r2131, %r2113, %r2113, 10;
	xor.b32  	%r2132, %r2130, %r2131;
	xor.b32  	%r2133, %r2087, %r2061;
	and.b32  	%r2134, %r2113, %r2133;
	and.b32  	%r2135, %r2087, %r2061;
	xor.b32  	%r2136, %r2134, %r2135;
	add.s32 	%r2137, %r2132, %r2136;
	add.s32 	%r2138, %r2127, %r2035;
	add.s32 	%r2139, %r2137, %r2127;
	shf.l.wrap.b32 	%r2140, %r2138, %r2138, 26;
	shf.l.wrap.b32 	%r2141, %r2138, %r2138, 21;
	xor.b32  	%r2142, %r2140, %r2141;
	shf.l.wrap.b32 	%r2143, %r2138, %r2138, 7;
	xor.b32  	%r2144, %r2142, %r2143;
	and.b32  	%r2145, %r2138, %r2112;
	not.b32 	%r2146, %r2138;
	and.b32  	%r2147, %r2086, %r2146;
	or.b32  	%r2148, %r2145, %r2147;
	ld.const.u32 	%r2149, [K+244];
	add.s32 	%r2150, %r2148, %r2060;
	add.s32 	%r2151, %r2150, %r2144;
	add.s32 	%r2152, %r2151, %r2149;
	add.s32 	%r2153, %r2152, %r560;
	shf.l.wrap.b32 	%r2154, %r2139, %r2139, 30;
	shf.l.wrap.b32 	%r2155, %r2139, %r2139, 19;
	xor.b32  	%r2156, %r2154, %r2155;
	shf.l.wrap.b32 	%r2157, %r2139, %r2139, 10;
	xor.b32  	%r2158, %r2156, %r2157;
	xor.b32  	%r2159, %r2113, %r2087;
	and.b32  	%r2160, %r2139, %r2159;
	and.b32  	%r2161, %r2113, %r2087;
	xor.b32  	%r2162, %r2160, %r2161;
	add.s32 	%r2163, %r2158, %r2162;
	add.s32 	%r2164, %r2153, %r2061;
	add.s32 	%r2165, %r2163, %r2153;
	shf.l.wrap.b32 	%r2166, %r2164, %r2164, 26;
	shf.l.wrap.b32 	%r2167, %r2164, %r2164, 21;
	xor.b32  	%r2168, %r2166, %r2167;
	shf.l.wrap.b32 	%r2169, %r2164, %r2164, 7;
	xor.b32  	%r2170, %r2168, %r2169;
	and.b32  	%r2171, %r2164, %r2138;
	not.b32 	%r2172, %r2164;
	and.b32  	%r2173, %r2112, %r2172;
	or.b32  	%r2174, %r2171, %r2173;
	ld.const.u32 	%r2175, [K+248];
	add.s32 	%r2176, %r2174, %r2086;
	add.s32 	%r2177, %r2176, %r2170;
	add.s32 	%r2178, %r2177, %r2175;
	add.s32 	%r2179, %r2178, %r573;
	shf.l.wrap.b32 	%r2180, %r2165, %r2165, 30;
	shf.l.wrap.b32 	%r2181, %r2165, %r2165, 19;
	xor.b32  	%r2182, %r2180, %r2181;
	shf.l.wrap.b32 	%r2183, %r2165, %r2165, 10;
	xor.b32  	%r2184, %r2182, %r2183;
	xor.b32  	%r2185, %r2139, %r2113;
	and.b32  	%r2186, %r2165, %r2185;
	and.b32  	%r2187, %r2139, %r2113;
	xor.b32  	%r2188, %r2186, %r2187;
	add.s32 	%r2189, %r2184, %r2188;
	add.s32 	%r2190, %r2179, %r2087;
	add.s32 	%r2191, %r2189, %r2179;
	shf.l.wrap.b32 	%r2192, %r2190, %r2190, 26;
	shf.l.wrap.b32 	%r2193, %r2190, %r2190, 21;
	xor.b32  	%r2194, %r2192, %r2193;
	shf.l.wrap.b32 	%r2195, %r2190, %r2190, 7;
	xor.b32  	%r2196, %r2194, %r2195;
	and.b32  	%r2197, %r2190, %r2164;
	not.b32 	%r2198, %r2190;
	and.b32  	%r2199, %r2138, %r2198;
	or.b32  	%r2200, %r2197, %r2199;
	ld.const.u32 	%r2201, [K+252];
	add.s32 	%r2202, %r2200, %r2112;
	add.s32 	%r2203, %r2202, %r2196;
	add.s32 	%r2204, %r2203, %r2201;
	add.s32 	%r2205, %r2204, %r586;
	shf.l.wrap.b32 	%r2206, %r2191, %r2191, 30;
	shf.l.wrap.b32 	%r2207, %r2191, %r2191, 19;
	xor.b32  	%r2208, %r2206, %r2207;
	shf.l.wrap.b32 	%r2209, %r2191, %r2191, 10;
	xor.b32  	%r2210, %r2208, %r2209;
	xor.b32  	%r2211, %r2165, %r2139;
	and.b32  	%r2212, %r2191, %r2211;
	and.b32  	%r2213, %r2165, %r2139;
	xor.b32  	%r2214, %r2212, %r2213;
	add.s32 	%r2215, %r2210, %r2214;
	add.s32 	%r2216, %r2205, %r2113;
	add.s32 	%r2217, %r2215, %r2205;
	add.s32 	%r2218, %r2217, 1779033703;
	add.s32 	%r2219, %r2191, -1150833019;
	add.s32 	%r2220, %r2165, 1013904242;
	add.s32 	%r2221, %r2139, -1521486534;
	add.s32 	%r2222, %r2216, 1359893119;
	add.s32 	%r2223, %r2190, -1694144372;
	add.s32 	%r2224, %r2164, 528734635;
	add.s32 	%r2225, %r2138, 1541459225;
	shf.l.wrap.b32 	%r2226, %r2219, %r2219, 25;
	shf.l.wrap.b32 	%r2227, %r2219, %r2219, 14;
	xor.b32  	%r2228, %r2226, %r2227;
	shr.u32 	%r2229, %r2219, 3;
	xor.b32  	%r2230, %r2228, %r2229;
	add.s32 	%r2231, %r2218, %r2230;
	shf.l.wrap.b32 	%r2232, %r2220, %r2220, 25;
	shf.l.wrap.b32 	%r2233, %r2220, %r2220, 14;
	xor.b32  	%r2234, %r2232, %r2233;
	shr.u32 	%r2235, %r2220, 3;
	xor.b32  	%r2236, %r2234, %r2235;
	add.s32 	%r2237, %r2191, %r2236;
	add.s32 	%r2238, %r2237, -1140347259;
	shf.l.wrap.b32 	%r2239, %r2231, %r2231, 15;
	shf.l.wrap.b32 	%r2240, %r2231, %r2231, 13;
	xor.b32  	%r2241, %r2239, %r2240;
	shr.u32 	%r2242, %r2231, 10;
	xor.b32  	%r2243, %r2241, %r2242;
	shf.l.wrap.b32 	%r2244, %r2221, %r2221, 25;
	shf.l.wrap.b32 	%r2245, %r2221, %r2221, 14;
	xor.b32  	%r2246, %r2244, %r2245;
	shr.u32 	%r2247, %r2221, 3;
	xor.b32  	%r2248, %r2246, %r2247;
	add.s32 	%r2249, %r2243, %r2220;
	add.s32 	%r2250, %r2249, %r2248;
	shf.l.wrap.b32 	%r2251, %r2238, %r2238, 15;
	shf.l.wrap.b32 	%r2252, %r2238, %r2238, 13;
	xor.b32  	%r2253, %r2251, %r2252;
	shr.u32 	%r2254, %r2238, 10;
	xor.b32  	%r2255, %r2253, %r2254;
	shf.l.wrap.b32 	%r2256, %r2222, %r2222, 25;
	shf.l.wrap.b32 	%r2257, %r2222, %r2222, 14;
	xor.b32  	%r2258, %r2256, %r2257;
	shr.u32 	%r2259, %r2222, 3;
	xor.b32  	%r2260, %r2258, %r2259;
	add.s32 	%r2261, %r2255, %r2221;
	add.s32 	%r2262, %r2261, %r2260;
	shf.l.wrap.b32 	%r2263, %r2250, %r2250, 15;
	shf.l.wrap.b32 	%r2264, %r2250, %r2250, 13;
	xor.b32  	%r2265, %r2263, %r2264;
	shr.u32 	%r2266, %r2250, 10;
	xor.b32  	%r2267, %r2265, %r2266;
	shf.l.wrap.b32 	%r2268, %r2223, %r2223, 25;
	shf.l.wrap.b32 	%r2269, %r2223, %r2223, 14;
	xor.b32  	%r2270, %r2268, %r2269;
	shr.u32 	%r2271, %r2223, 3;
	xor.b32  	%r2272, %r2270, %r2271;
	add.s32 	%r2273, %r2267, %r2222;
	add.s32 	%r2274, %r2273, %r2272;
	shf.l.wrap.b32 	%r2275, %r2262, %r2262, 15;
	shf.l.wrap.b32 	%r2276, %r2262, %r2262, 13;
	xor.b32  	%r2277, %r2275, %r2276;
	shr.u32 	%r2278, %r2262, 10;
	xor.b32  	%r2279, %r2277, %r2278;
	shf.l.wrap.b32 	%r2280, %r2224, %r2224, 25;
	shf.l.wrap.b32 	%r2281, %r2224, %r2224, 14;
	xor.b32  	%r2282, %r2280, %r2281;
	shr.u32 	%r2283, %r2224, 3;
	xor.b32  	%r2284, %r2282, %r2283;
	add.s32 	%r2285, %r2279, %r2223;
	add.s32 	%r2286, %r2285, %r2284;
	shf.l.wrap.b32 	%r2287, %r2274, %r2274, 15;
	shf.l.wrap.b32 	%r2288, %r2274, %r2274, 13;
	xor.b32  	%r2289, %r2287, %r2288;
	shr.u32 	%r2290, %r2274, 10;
	xor.b32  	%r2291, %r2289, %r2290;
	add.s32 	%r2292, %r2291, %r2224;
	shf.l.wrap.b32 	%r2293, %r2225, %r2225, 25;
	shf.l.wrap.b32 	%r2294, %r2225, %r2225, 14;
	xor.b32  	%r2295, %r2293, %r2294;
	shr.u32 	%r2296, %r2225, 3;
	xor.b32  	%r2297, %r2295, %r2296;
	add.s32 	%r2298, %r2292, %r2297;
	add.s32 	%r2299, %r2298, 256;
	shf.l.wrap.b32 	%r2300, %r2286, %r2286, 15;
	shf.l.wrap.b32 	%r2301, %r2286, %r2286, 13;
	xor.b32  	%r2302, %r2300, %r2301;
	shr.u32 	%r2303, %r2286, 10;
	xor.b32  	%r2304, %r2302, %r2303;
	add.s32 	%r2305, %r2304, %r2231;
	add.s32 	%r2306, %r2305, %r2225;
	add.s32 	%r2307, %r2306, 285220864;
	shf.l.wrap.b32 	%r2308, %r2299, %r2299, 15;
	shf.l.wrap.b32 	%r2309, %r2299, %r2299, 13;
	xor.b32  	%r2310, %r2308, %r2309;
	shr.u32 	%r2311, %r2299, 10;
	xor.b32  	%r2312, %r2310, %r2311;
	add.s32 	%r2313, %r2312, %r2238;
	xor.b32  	%r2314, %r2313, -2147483648;
	shf.l.wrap.b32 	%r2315, %r2307, %r2307, 15;
	shf.l.wrap.b32 	%r2316, %r2307, %r2307, 13;
	xor.b32  	%r2317, %r2315, %r2316;
	shr.u32 	%r2318, %r2307, 10;
	xor.b32  	%r2319, %r2317, %r2318;
	add.s32 	%r2320, %r2319, %r2250;
	shf.l.wrap.b32 	%r2321, %r2314, %r2313, 15;
	shf.l.wrap.b32 	%r2322, %r2314, %r2313, 13;
	xor.b32  	%r2323, %r2321, %r2322;
	shr.u32 	%r2324, %r2314, 10;
	xor.b32  	%r2325, %r2323, %r2324;
	add.s32 	%r2326, %r2325, %r2262;
	shf.l.wrap.b32 	%r2327, %r2320, %r2320, 15;
	shf.l.wrap.b32 	%r2328, %r2320, %r2320, 13;
	xor.b32  	%r2329, %r2327, %r2328;
	shr.u32 	%r2330, %r2320, 10;
	xor.b32  	%r2331, %r2329, %r2330;
	add.s32 	%r2332, %r2331, %r2274;
	shf.l.wrap.b32 	%r2333, %r2326, %r2326, 15;
	shf.l.wrap.b32 	%r2334, %r2326, %r2326, 13;
	xor.b32  	%r2335, %r2333, %r2334;
	shr.u32 	%r2336, %r2326, 10;
	xor.b32  	%r2337, %r2335, %r2336;
	add.s32 	%r2338, %r2337, %r2286;
	shf.l.wrap.b32 	%r2339, %r2332, %r2332, 15;
	shf.l.wrap.b32 	%r2340, %r2332, %r2332, 13;
	xor.b32  	%r2341, %r2339, %r2340;
	shr.u32 	%r2342, %r2332, 10;
	xor.b32  	%r2343, %r2341, %r2342;
	add.s32 	%r2344, %r2343, %r2299;
	shf.l.wrap.b32 	%r2345, %r2338, %r2338, 15;
	shf.l.wrap.b32 	%r2346, %r2338, %r2338, 13;
	xor.b32  	%r2347, %r2345, %r2346;
	shr.u32 	%r2348, %r2338, 10;
	xor.b32  	%r2349, %r2347, %r2348;
	add.s32 	%r2350, %r2349, %r2307;
	add.s32 	%r2351, %r2350, 4194338;
	shf.l.wrap.b32 	%r2352, %r2344, %r2344, 15;
	shf.l.wrap.b32 	%r2353, %r2344, %r2344, 13;
	xor.b32  	%r2354, %r2352, %r2353;
	shr.u32 	%r2355, %r2344, 10;
	xor.b32  	%r2356, %r2354, %r2355;
	add.s32 	%r2357, %r2356, %r2314;
	shf.l.wrap.b32 	%r2358, %r2231, %r2231, 25;
	shf.l.wrap.b32 	%r2359, %r2231, %r2231, 14;
	xor.b32  	%r2360, %r2358, %r2359;
	shr.u32 	%r2361, %r2231, 3;
	xor.b32  	%r2362, %r2360, %r2361;
	add.s32 	%r2363, %r2357, %r2362;
	add.s32 	%r2364, %r2363, 256;
	shf.l.wrap.b32 	%r2365, %r2351, %r2351, 15;
	shf.l.wrap.b32 	%r2366, %r2351, %r2351, 13;
	xor.b32  	%r2367, %r2365, %r2366;
	shr.u32 	%r2368, %r2351, 10;
	xor.b32  	%r2369, %r2367, %r2368;
	add.s32 	%r2370, %r2369, %r2320;
	shf.l.wrap.b32 	%r2371, %r2238, %r2238, 25;
	shf.l.wrap.b32 	%r2372, %r2238, %r2238, 14;
	xor.b32  	%r2373, %r2371, %r2372;
	shr.u32 	%r2374, %r2238, 3;
	xor.b32  	%r2375, %r2373, %r2374;
	add.s32 	%r2376, %r2370, %r2231;
	add.s32 	%r2377, %r2376, %r2375;
	shf.l.wrap.b32 	%r2378, %r2364, %r2364, 15;
	shf.l.wrap.b32 	%r2379, %r2364, %r2364, 13;
	xor.b32  	%r2380, %r2378, %r2379;
	shr.u32 	%r2381, %r2364, 10;
	xor.b32  	%r2382, %r2380, %r2381;
	add.s32 	%r2383, %r2382, %r2326;
	shf.l.wrap.b32 	%r2384, %r2250, %r2250, 25;
	shf.l.wrap.b32 	%r2385, %r2250, %r2250, 14;
	xor.b32  	%r2386, %r2384, %r2385;
	shr.u32 	%r2387, %r2250, 3;
	xor.b32  	%r2388, %r2386, %r2387;
	add.s32 	%r2389, %r2383, %r2238;
	add.s32 	%r2390, %r2389, %r2388;
	shf.l.wrap.b32 	%r2391, %r2377, %r2377, 15;
	shf.l.wrap.b32 	%r2392, %r2377, %r2377, 13;
	xor.b32  	%r2393, %r2391, %r2392;
	shr.u32 	%r2394, %r2377, 10;
	xor.b32  	%r2395, %r2393, %r2394;
	add.s32 	%r2396, %r2395, %r2332;
	shf.l.wrap.b32 	%r2397, %r2262, %r2262, 25;
	shf.l.wrap.b32 	%r2398, %r2262, %r2262, 14;
	xor.b32  	%r2399, %r2397, %r2398;
	shr.u32 	%r2400, %r2262, 3;
	xor.b32  	%r2401, %r2399, %r2400;
	add.s32 	%r2402, %r2396, %r2250;
	add.s32 	%r2403, %r2402, %r2401;
	shf.l.wrap.b32 	%r2404, %r2390, %r2390, 15;
	shf.l.wrap.b32 	%r2405, %r2390, %r2390, 13;
	xor.b32  	%r2406, %r2404, %r2405;
	shr.u32 	%r2407, %r2390, 10;
	xor.b32  	%r2408, %r2406, %r2407;
	add.s32 	%r2409, %r2408, %r2338;
	shf.l.wrap.b32 	%r2410, %r2274, %r2274, 25;
	shf.l.wrap.b32 	%r2411, %r2274, %r2274, 14;
	xor.b32  	%r2412, %r2410, %r2411;
	shr.u32 	%r2413, %r2274, 3;
	xor.b32  	%r2414, %r2412, %r2413;
	add.s32 	%r2415, %r2409, %r2262;
	add.s32 	%r2416, %r2415, %r2414;
	shf.l.wrap.b32 	%r2417, %r2403, %r2403, 15;
	shf.l.wrap.b32 	%r2418, %r2403, %r2403, 13;
	xor.b32  	%r2419, %r2417, %r2418;
	shr.u32 	%r2420, %r2403, 10;
	xor.b32  	%r2421, %r2419, %r2420;
	add.s32 	%r2422, %r2421, %r2344;
	shf.l.wrap.b32 	%r2423, %r2286, %r2286, 25;
	shf.l.wrap.b32 	%r2424, %r2286, %r2286, 14;
	xor.b32  	%r2425, %r2423, %r2424;
	shr.u32 	%r2426, %r2286, 3;
	xor.b32  	%r2427, %r2425, %r2426;
	add.s32 	%r2428, %r2422, %r2274;
	add.s32 	%r2429, %r2428, %r2427;
	shf.l.wrap.b32 	%r2430, %r2416, %r2416, 15;
	shf.l.wrap.b32 	%r2431, %r2416, %r2416, 13;
	xor.b32  	%r2432, %r2430, %r2431;
	shr.u32 	%r2433, %r2416, 10;
	xor.b32  	%r2434, %r2432, %r2433;
	add.s32 	%r2435, %r2434, %r2351;
	shf.l.wrap.b32 	%r2436, %r2299, %r2299, 25;
	shf.l.wrap.b32 	%r2437, %r2299, %r2299, 14;
	xor.b32  	%r2438, %r2436, %r2437;
	shr.u32 	%r2439, %r2299, 3;
	xor.b32  	%r2440, %r2438, %r2439;
	add.s32 	%r2441, %r2435, %r2286;
	add.s32 	%r2442, %r2441, %r2440;
	shf.l.wrap.b32 	%r2443, %r2429, %r2429, 15;
	shf.l.wrap.b32 	%r2444, %r2429, %r2429, 13;
	xor.b32  	%r2445, %r2443, %r2444;
	shr.u32 	%r2446, %r2429, 10;
	xor.b32  	%r2447, %r2445, %r2446;
	add.s32 	%r2448, %r2447, %r2364;
	shf.l.wrap.b32 	%r2449, %r2307, %r2307, 25;
	shf.l.wrap.b32 	%r2450, %r2307, %r2307, 14;
	xor.b32  	%r2451, %r2449, %r2450;
	shr.u32 	%r2452, %r2307, 3;
	xor.b32  	%r2453, %r2451, %r2452;
	add.s32 	%r2454, %r2448, %r2299;
	add.s32 	%r2455, %r2454, %r2453;
	shf.l.wrap.b32 	%r2456, %r2442, %r2442, 15;
	shf.l.wrap.b32 	%r2457, %r2442, %r2442, 13;
	xor.b32  	%r2458, %r2456, %r2457;
	shr.u32 	%r2459, %r2442, 10;
	xor.b32  	%r2460, %r2458, %r2459;
	add.s32 	%r2461, %r2460, %r2377;
	shf.l.wrap.b32 	%r2462, %r2314, %r2313, 25;
	shf.l.wrap.b32 	%r2463, %r2314, %r2313, 14;
	xor.b32  	%r2464, %r2462, %r2463;
	shr.u32 	%r2465, %r2314, 3;
	xor.b32  	%r2466, %r2464, %r2465;
	add.s32 	%r2467, %r2461, %r2307;
	add.s32 	%r2468, %r2467, %r2466;
	shf.l.wrap.b32 	%r2469, %r2455, %r2455, 15;
	shf.l.wrap.b32 	%r2470, %r2455, %r2455, 13;
	xor.b32  	%r2471, %r2469, %r2470;
	shr.u32 	%r2472, %r2455, 10;
	xor.b32  	%r2473, %r2471, %r2472;
	add.s32 	%r2474, %r2473, %r2390;
	shf.l.wrap.b32 	%r2475, %r2320, %r2320, 25;
	shf.l.wrap.b32 	%r2476, %r2320, %r2320, 14;
	xor.b32  	%r2477, %r2475, %r2476;
	shr.u32 	%r2478, %r2320, 3;
	xor.b32  	%r2479, %r2477, %r2478;
	add.s32 	%r2480, %r2474, %r2314;
	add.s32 	%r2481, %r2480, %r2479;
	shf.l.wrap.b32 	%r2482, %r2468, %r2468, 15;
	shf.l.wrap.b32 	%r2483, %r2468, %r2468, 13;
	xor.b32  	%r2484, %r2482, %r2483;
	shr.u32 	%r2485, %r2468, 10;
	xor.b32  	%r2486, %r2484, %r2485;
	add.s32 	%r2487, %r2486, %r2403;
	shf.l.wrap.b32 	%r2488, %r2326, %r2326, 25;
	shf.l.wrap.b32 	%r2489, %r2326, %r2326, 14;
	xor.b32  	%r2490, %r2488, %r2489;
	shr.u32 	%r2491, %r2326, 3;
	xor.b32  	%r2492, %r2490, %r2491;
	add.s32 	%r2493, %r2487, %r2320;
	add.s32 	%r2494, %r2493, %r2492;
	shf.l.wrap.b32 	%r2495, %r2481, %r2481, 15;
	shf.l.wrap.b32 	%r2496, %r2481, %r2481, 13;
	xor.b32  	%r2497, %r2495, %r2496;
	shr.u32 	%r2498, %r2481, 10;
	xor.b32  	%r2499, %r2497, %r2498;
	add.s32 	%r2500, %r2499, %r2416;
	shf.l.wrap.b32 	%r2501, %r2332, %r2332, 25;
	shf.l.wrap.b32 	%r2502, %r2332, %r2332, 14;
	xor.b32  	%r2503, %r2501, %r2502;
	shr.u32 	%r2504, %r2332, 3;
	xor.b32  	%r2505, %r2503, %r2504;
	add.s32 	%r2506, %r2500, %r2326;
	add.s32 	%r2507, %r2506, %r2505;
	shf.l.wrap.b32 	%r2508, %r2494, %r2494, 15;
	shf.l.wrap.b32 	%r2509, %r2494, %r2494, 13;
	xor.b32  	%r2510, %r2508, %r2509;
	shr.u32 	%r2511, %r2494, 10;
	xor.b32  	%r2512, %r2510, %r2511;
	add.s32 	%r2513, %r2512, %r2429;
	shf.l.wrap.b32 	%r2514, %r2338, %r2338, 25;
	shf.l.wrap.b32 	%r2515, %r2338, %r2338, 14;
	xor.b32  	%r2516, %r2514, %r2515;
	shr.u32 	%r2517, %r2338, 3;
	xor.b32  	%r2518, %r2516, %r2517;
	add.s32 	%r2519, %r2513, %r2332;
	add.s32 	%r2520, %r2519, %r2518;
	shf.l.wrap.b32 	%r2521, %r2507, %r2507, 15;
	shf.l.wrap.b32 	%r2522, %r2507, %r2507, 13;
	xor.b32  	%r2523, %r2521, %r2522;
	shr.u32 	%r2524, %r2507, 10;
	xor.b32  	%r2525, %r2523, %r2524;
	add.s32 	%r2526, %r2525, %r2442;
	shf.l.wrap.b32 	%r2527, %r2344, %r2344, 25;
	shf.l.wrap.b32 	%r2528, %r2344, %r2344, 14;
	xor.b32  	%r2529, %r2527, %r2528;
	shr.u32 	%r2530, %r2344, 3;
	xor.b32  	%r2531, %r2529, %r2530;
	add.s32 	%r2532, %r2526, %r2338;
	add.s32 	%r2533, %r2532, %r2531;
	shf.l.wrap.b32 	%r2534, %r2520, %r2520, 15;
	shf.l.wrap.b32 	%r2535, %r2520, %r2520, 13;
	xor.b32  	%r2536, %r2534, %r2535;
	shr.u32 	%r2537, %r2520, 10;
	xor.b32  	%r2538, %r2536, %r2537;
	add.s32 	%r2539, %r2538, %r2455;
	shf.l.wrap.b32 	%r2540, %r2351, %r2351, 25;
	shf.l.wrap.b32 	%r2541, %r2351, %r2351, 14;
	xor.b32  	%r2542, %r2540, %r2541;
	shr.u32 	%r2543, %r2351, 3;
	xor.b32  	%r2544, %r2542, %r2543;
	add.s32 	%r2545, %r2539, %r2344;
	add.s32 	%r2546, %r2545, %r2544;
	shf.l.wrap.b32 	%r2547, %r2533, %r2533, 15;
	shf.l.wrap.b32 	%r2548, %r2533, %r2533, 13;
	xor.b32  	%r2549, %r2547, %r2548;
	shr.u32 	%r2550, %r2533, 10;
	xor.b32  	%r2551, %r2549, %r2550;
	add.s32 	%r2552, %r2551, %r2468;
	shf.l.wrap.b32 	%r2553, %r2364, %r2364, 25;
	shf.l.wrap.b32 	%r2554, %r2364, %r2364, 14;
	xor.b32  	%r2555, %r2553, %r2554;
	shr.u32 	%r2556, %r2364, 3;
	xor.b32  	%r2557, %r2555, %r2556;
	add.s32 	%r2558, %r2552, %r2351;
	add.s32 	%r2559, %r2558, %r2557;
	shf.l.wrap.b32 	%r2560, %r2546, %r2546, 15;
	shf.l.wrap.b32 	%r2561, %r2546, %r2546, 13;
	xor.b32  	%r2562, %r2560, %r2561;
	shr.u32 	%r2563, %r2546, 10;
	xor.b32  	%r2564, %r2562, %r2563;
	add.s32 	%r2565, %r2564, %r2481;
	shf.l.wrap.b32 	%r2566, %r2377, %r2377, 25;
	shf.l.wrap.b32 	%r2567, %r2377, %r2377, 14;
	xor.b32  	%r2568, %r2566, %r2567;
	shr.u32 	%r2569, %r2377, 3;
	xor.b32  	%r2570, %r2568, %r2569;
	add.s32 	%r2571, %r2565, %r2364;
	add.s32 	%r2572, %r2571, %r2570;
	shf.l.wrap.b32 	%r2573, %r2559, %r2559, 15;
	shf.l.wrap.b32 	%r2574, %r2559, %r2559, 13;
	xor.b32  	%r2575, %r2573, %r2574;
	shr.u32 	%r2576, %r2559, 10;
	xor.b32  	%r2577, %r2575, %r2576;
	add.s32 	%r2578, %r2577, %r2494;
	shf.l.wrap.b32 	%r2579, %r2390, %r2390, 25;
	shf.l.wrap.b32 	%r2580, %r2390, %r2390, 14;
	xor.b32  	%r2581, %r2579, %r2580;
	shr.u32 	%r2582, %r2390, 3;
	xor.b32  	%r2583, %r2581, %r2582;
	add.s32 	%r2584, %r2578, %r2377;
	add.s32 	%r2585, %r2584, %r2583;
	shf.l.wrap.b32 	%r2586, %r2572, %r2572, 15;
	shf.l.wrap.b32 	%r2587, %r2572, %r2572, 13;
	xor.b32  	%r2588, %r2586, %r2587;
	shr.u32 	%r2589, %r2572, 10;
	xor.b32  	%r2590, %r2588, %r2589;
	add.s32 	%r2591, %r2590, %r2507;
	shf.l.wrap.b32 	%r2592, %r2403, %r2403, 25;
	shf.l.wrap.b32 	%r2593, %r2403, %r2403, 14;
	xor.b32  	%r2594, %r2592, %r2593;
	shr.u32 	%r2595, %r2403, 3;
	xor.b32  	%r2596, %r2594, %r2595;
	add.s32 	%r2597, %r2591, %r2390;
	add.s32 	%r2598, %r2597, %r2596;
	shf.l.wrap.b32 	%r2599, %r2585, %r2585, 15;
	shf.l.wrap.b32 	%r2600, %r2585, %r2585, 13;
	xor.b32  	%r2601, %r2599, %r2600;
	shr.u32 	%r2602, %r2585, 10;
	xor.b32  	%r2603, %r2601, %r2602;
	add.s32 	%r2604, %r2603, %r2520;
	shf.l.wrap.b32 	%r2605, %r2416, %r2416, 25;
	shf.l.wrap.b32 	%r2606, %r2416, %r2416, 14;
	xor.b32  	%r2607, %r2605, %r2606;
	shr.u32 	%r2608, %r2416, 3;
	xor.b32  	%r2609, %r2607, %r2608;
	add.s32 	%r2610, %r2604, %r2403;
	add.s32 	%r2611, %r2610, %r2609;
	shf.l.wrap.b32 	%r2612, %r2598, %r2598, 15;
	shf.l.wrap.b32 	%r2613, %r2598, %r2598, 13;
	xor.b32  	%r2614, %r2612, %r2613;
	shr.u32 	%r2615, %r2598, 10;
	xor.b32  	%r2616, %r2614, %r2615;
	add.s32 	%r2617, %r2616, %r2533;
	shf.l.wrap.b32 	%r2618, %r2429, %r2429, 25;
	shf.l.wrap.b32 	%r2619, %r2429, %r2429, 14;
	xor.b32  	%r2620, %r2618, %r2619;
	shr.u32 	%r2621, %r2429, 3;
	xor.b32  	%r2622, %r2620, %r2621;
	add.s32 	%r2623, %r2617, %r2416;
	add.s32 	%r2624, %r2623, %r2622;
	shf.l.wrap.b32 	%r2625, %r2611, %r2611, 15;
	shf.l.wrap.b32 	%r2626, %r2611, %r2611, 13;
	xor.b32  	%r2627, %r2625, %r2626;
	shr.u32 	%r2628, %r2611, 10;
	xor.b32  	%r2629, %r2627, %r2628;
	add.s32 	%r2630, %r2629, %r2546;
	shf.l.wrap.b32 	%r2631, %r2442, %r2442, 25;
	shf.l.wrap.b32 	%r2632, %r2442, %r2442, 14;
	xor.b32  	%r2633, %r2631, %r2632;
	shr.u32 	%r2634, %r2442, 3;
	xor.b32  	%r2635, %r2633, %r2634;
	add.s32 	%r2636, %r2630, %r2429;
	add.s32 	%r2637, %r2636, %r2635;
	shf.l.wrap.b32 	%r2638, %r2624, %r2624, 15;
	shf.l.wrap.b32 	%r2639, %r2624, %r2624, 13;
	xor.b32  	%r2640, %r2638, %r2639;
	shr.u32 	%r2641, %r2624, 10;
	xor.b32  	%r2642, %r2640, %r2641;
	add.s32 	%r2643, %r2642, %r2559;
	shf.l.wrap.b32 	%r2644, %r2455, %r2455, 25;
	shf.l.wrap.b32 	%r2645, %r2455, %r2455, 14;
	xor.b32  	%r2646, %r2644, %r2645;
	shr.u32 	%r2647, %r2455, 3;
	xor.b32  	%r2648, %r2646, %r2647;
	add.s32 	%r2649, %r2643, %r2442;
	add.s32 	%r2650, %r2649, %r2648;
	shf.l.wrap.b32 	%r2651, %r2637, %r2637, 15;
	shf.l.wrap.b32 	%r2652, %r2637, %r2637, 13;
	xor.b32  	%r2653, %r2651, %r2652;
	shr.u32 	%r2654, %r2637, 10;
	xor.b32  	%r2655, %r2653, %r2654;
	add.s32 	%r2656, %r2655, %r2572;
	shf.l.wrap.b32 	%r2657, %r2468, %r2468, 25;
	shf.l.wrap.b32 	%r2658, %r2468, %r2468, 14;
	xor.b32  	%r2659, %r2657, %r2658;
	shr.u32 	%r2660, %r2468, 3;
	xor.b32  	%r2661, %r2659, %r2660;
	add.s32 	%r2662, %r2656, %r2455;
	add.s32 	%r2663, %r2662, %r2661;
	shf.l.wrap.b32 	%r2664, %r2650, %r2650, 15;
	shf.l.wrap.b32 	%r2665, %r2650, %r2650, 13;
	xor.b32  	%r2666, %r2664, %r2665;
	shr.u32 	%r2667, %r2650, 10;
	xor.b32  	%r2668, %r2666, %r2667;
	add.s32 	%r2669, %r2668, %r2585;
	shf.l.wrap.b32 	%r2670, %r2481, %r2481, 25;
	shf.l.wrap.b32 	%r2671, %r2481, %r2481, 14;
	xor.b32  	%r2672, %r2670, %r2671;
	shr.u32 	%r2673, %r2481, 3;
	xor.b32  	%r2674, %r2672, %r2673;
	add.s32 	%r2675, %r2669, %r2468;
	add.s32 	%r2676, %r2675, %r2674;
	shf.l.wrap.b32 	%r2677, %r2663, %r2663, 15;
	shf.l.wrap.b32 	%r2678, %r2663, %r2663, 13;
	xor.b32  	%r2679, %r2677, %r2678;
	shr.u32 	%r2680, %r2663, 10;
	xor.b32  	%r2681, %r2679, %r2680;
	add.s32 	%r2682, %r2681, %r2598;
	shf.l.wrap.b32 	%r2683, %r2494, %r2494, 25;
	shf.l.wrap.b32 	%r2684, %r2494, %r2494, 14;
	xor.b32  	%r2685, %r2683, %r2684;
	shr.u32 	%r2686, %r2494, 3;
	xor.b32  	%r2687, %r2685, %r2686;
	add.s32 	%r2688, %r2682, %r2481;
	add.s32 	%r2689, %r2688, %r2687;
	shf.l.wrap.b32 	%r2690, %r2676, %r2676, 15;
	shf.l.wrap.b32 	%r2691, %r2676, %r2676, 13;
	xor.b32  	%r2692, %r2690, %r2691;
	shr.u32 	%r2693, %r2676, 10;
	xor.b32  	%r2694, %r2692, %r2693;
	add.s32 	%r2695, %r2694, %r2611;
	shf.l.wrap.b32 	%r2696, %r2507, %r2507, 25;
	shf.l.wrap.b32 	%r2697, %r2507, %r2507, 14;
	xor.b32  	%r2698, %r2696, %r2697;
	shr.u32 	%r2699, %r2507, 3;
	xor.b32  	%r2700, %r2698, %r2699;
	add.s32 	%r2701, %r2695, %r2494;
	add.s32 	%r2702, %r2701, %r2700;
	shf.l.wrap.b32 	%r2703, %r2689, %r2689, 15;
	shf.l.wrap.b32 	%r2704, %r2689, %r2689, 13;
	xor.b32  	%r2705, %r2703, %r2704;
	shr.u32 	%r2706, %r2689, 10;
	xor.b32  	%r2707, %r2705, %r2706;
	add.s32 	%r2708, %r2707, %r2624;
	shf.l.wrap.b32 	%r2709, %r2520, %r2520, 25;
	shf.l.wrap.b32 	%r2710, %r2520, %r2520, 14;
	xor.b32  	%r2711, %r2709, %r2710;
	shr.u32 	%r2712, %r2520, 3;
	xor.b32  	%r2713, %r2711, %r2712;
	add.s32 	%r2714, %r2708, %r2507;
	add.s32 	%r2715, %r2714, %r2713;
	shf.l.wrap.b32 	%r2716, %r2702, %r2702, 15;
	shf.l.wrap.b32 	%r2717, %r2702, %r2702, 13;
	xor.b32  	%r2718, %r2716, %r2717;
	shr.u32 	%r2719, %r2702, 10;
	xor.b32  	%r2720, %r2718, %r2719;
	add.s32 	%r2721, %r2720, %r2637;
	shf.l.wrap.b32 	%r2722, %r2533, %r2533, 25;
	shf.l.wrap.b32 	%r2723, %r2533, %r2533, 14;
	xor.b32  	%r2724, %r2722, %r2723;
	shr.u32 	%r2725, %r2533, 3;
	xor.b32  	%r2726, %r2724, %r2725;
	add.s32 	%r2727, %r2721, %r2520;
	add.s32 	%r2728, %r2727, %r2726;
	shf.l.wrap.b32 	%r2729, %r2715, %r2715, 15;
	shf.l.wrap.b32 	%r2730, %r2715, %r2715, 13;
	xor.b32  	%r2731, %r2729, %r2730;
	shr.u32 	%r2732, %r2715, 10;
	xor.b32  	%r2733, %r2731, %r2732;
	add.s32 	%r2734, %r2733, %r2650;
	shf.l.wrap.b32 	%r2735, %r2546, %r2546, 25;
	shf.l.wrap.b32 	%r2736, %r2546, %r2546, 14;
	xor.b32  	%r2737, %r2735, %r2736;
	shr.u32 	%r2738, %r2546, 3;
	xor.b32  	%r2739, %r2737, %r2738;
	add.s32 	%r2740, %r2734, %r2533;
	add.s32 	%r2741, %r2740, %r2739;
	shf.l.wrap.b32 	%r2742, %r2728, %r2728, 15;
	shf.l.wrap.b32 	%r2743, %r2728, %r2728, 13;
	xor.b32  	%r2744, %r2742, %r2743;
	shr.u32 	%r2745, %r2728, 10;
	xor.b32  	%r2746, %r2744, %r2745;
	add.s32 	%r2747, %r2746, %r2663;
	shf.l.wrap.b32 	%r2748, %r2559, %r2559, 25;
	shf.l.wrap.b32 	%r2749, %r2559, %r2559, 14;
	xor.b32  	%r2750, %r2748, %r2749;
	shr.u32 	%r2751, %r2559, 3;
	xor.b32  	%r2752, %r2750, %r2751;
	add.s32 	%r2753, %r2747, %r2546;
	add.s32 	%r2754, %r2753, %r2752;
	shf.l.wrap.b32 	%r2755, %r2741, %r2741, 15;
	shf.l.wrap.b32 	%r2756, %r2741, %r2741, 13;
	xor.b32  	%r2757, %r2755, %r2756;
	shr.u32 	%r2758, %r2741, 10;
	xor.b32  	%r2759, %r2757, %r2758;
	add.s32 	%r2760, %r2759, %r2676;
	shf.l.wrap.b32 	%r2761, %r2572, %r2572, 25;
	shf.l.wrap.b32 	%r2762, %r2572, %r2572, 14;
	xor.b32  	%r2763, %r2761, %r2762;
	shr.u32 	%r2764, %r2572, 3;
	xor.b32  	%r2765, %r2763, %r2764;
	add.s32 	%r2766, %r2760, %r2559;
	add.s32 	%r2767, %r2766, %r2765;
	shf.l.wrap.b32 	%r2768, %r2754, %r2754, 15;
	shf.l.wrap.b32 	%r2769, %r2754, %r2754, 13;
	xor.b32  	%r2770, %r2768, %r2769;
	shr.u32 	%r2771, %r2754, 10;
	xor.b32  	%r2772, %r2770, %r2771;
	add.s32 	%r2773, %r2772, %r2689;
	shf.l.wrap.b32 	%r2774, %r2585, %r2585, 25;
	shf.l.wrap.b32 	%r2775, %r2585, %r2585, 14;
	xor.b32  	%r2776, %r2774, %r2775;
	shr.u32 	%r2777, %r2585, 3;
	xor.b32  	%r2778, %r2776, %r2777;
	add.s32 	%r2779, %r2773, %r2572;
	add.s32 	%r2780, %r2779, %r2778;
	add.s32 	%r2781, %r588, %r2218;
	add.s32 	%r2782, %r2781, -1521486534;
	add.s32 	%r2783, %r2781, 143694565;
	shf.l.wrap.b32 	%r2784, %r2782, %r2782, 26;
	shf.l.wrap.b32 	%r2785, %r2782, %r2782, 21;
	xor.b32  	%r2786, %r2784, %r2785;
	shf.l.wrap.b32 	%r2787, %r2782, %r2782, 7;
	xor.b32  	%r2788, %r2786, %r2787;
	and.b32  	%r2789, %r2782, 1359893119;
	sub.s32 	%r2790, 1521486533, %r2781;
	and.b32  	%r2791, %r2790, -1694144372;
	or.b32  	%r2792, %r2789, %r2791;
	add.s32 	%r2793, %r2792, %r2788;
	add.s32 	%r2794, %r2793, %r601;
	add.s32 	%r2795, %r2794, %r2219;
	shf.l.wrap.b32 	%r2796, %r2783, %r2783, 30;
	shf.l.wrap.b32 	%r2797, %r2783, %r2783, 19;
	xor.b32  	%r2798, %r2796, %r2797;
	shf.l.wrap.b32 	%r2799, %r2783, %r2783, 10;
	xor.b32  	%r2800, %r2798, %r2799;
	and.b32  	%r2801, %r2783, -781301534;
	add.s32 	%r2802, %r2800, %r2801;
	add.s32 	%r2803, %r2795, %r2802;
	add.s32 	%r2804, %r2795, 1542638877;
	add.s32 	%r2805, %r2803, 1233485744;
	shf.l.wrap.b32 	%r2806, %r2804, %r2804, 26;
	shf.l.wrap.b32 	%r2807, %r2804, %r2804, 21;
	xor.b32  	%r2808, %r2806, %r2807;
	shf.l.wrap.b32 	%r2809, %r2804, %r2804, 7;
	xor.b32  	%r2810, %r2808, %r2809;
	and.b32  	%r2811, %r2804, %r2782;
	sub.s32 	%r2812, 604844770, %r2795;
	and.b32  	%r2813, %r2812, 1359893119;
	or.b32  	%r2814, %r2811, %r2813;
	add.s32 	%r2815, %r2814, %r2810;
	add.s32 	%r2816, %r2815, %r624;
	add.s32 	%r2817, %r2816, %r2220;
	shf.l.wrap.b32 	%r2818, %r2805, %r2805, 30;
	shf.l.wrap.b32 	%r2819, %r2805, %r2805, 19;
	xor.b32  	%r2820, %r2818, %r2819;
	shf.l.wrap.b32 	%r2821, %r2805, %r2805, 10;
	xor.b32  	%r2822, %r2820, %r2821;
	xor.b32  	%r2823, %r2783, 1779033703;
	and.b32  	%r2824, %r2805, %r2823;
	and.b32  	%r2825, %r2783, 1779033703;
	xor.b32  	%r2826, %r2824, %r2825;
	add.s32 	%r2827, %r2822, %r2826;
	add.s32 	%r2828, %r2817, %r2827;
	add.s32 	%r2829, %r2817, 1449989905;
	add.s32 	%r2830, %r2828, -1694144372;
	shf.l.wrap.b32 	%r2831, %r2829, %r2829, 26;
	shf.l.wrap.b32 	%r2832, %r2829, %r2829, 21;
	xor.b32  	%r2833, %r2831, %r2832;
	shf.l.wrap.b32 	%r2834, %r2829, %r2829, 7;
	xor.b32  	%r2835, %r2833, %r2834;
	and.b32  	%r2836, %r2829, %r2804;
	sub.s32 	%r2837, -1449989906, %r2817;
	and.b32  	%r2838, %r2782, %r2837;
	or.b32  	%r2839, %r2836, %r2838;
	add.s32 	%r2840, %r2839, %r2835;
	add.s32 	%r2841, %r2840, %r650;
	add.s32 	%r2842, %r2841, %r2221;
	shf.l.wrap.b32 	%r2843, %r2830, %r2830, 30;
	shf.l.wrap.b32 	%r2844, %r2830, %r2830, 19;
	xor.b32  	%r2845, %r2843, %r2844;
	shf.l.wrap.b32 	%r2846, %r2830, %r2830, 10;
	xor.b32  	%r2847, %r2845, %r2846;
	xor.b32  	%r2848, %r2805, %r2783;
	and.b32  	%r2849, %r2830, %r2848;
	and.b32  	%r2850, %r2805, %r2783;
	xor.b32  	%r2851, %r2849, %r2850;
	add.s32 	%r2852, %r2847, %r2851;
	add.s32 	%r2853, %r2842, %r2852;
	add.s32 	%r2854, %r2842, -1156040474;
	add.s32 	%r2855, %r2853, 1359893119;
	shf.l.wrap.b32 	%r2856, %r2854, %r2854, 26;
	shf.l.wrap.b32 	%r2857, %r2854, %r2854, 21;
	xor.b32  	%r2858, %r2856, %r2857;
	shf.l.wrap.b32 	%r2859, %r2854, %r2854, 7;
	xor.b32  	%r2860, %r2858, %r2859;
	and.b32  	%r2861, %r2854, %r2829;
	sub.s32 	%r2862, 1156040473, %r2842;
	and.b32  	%r2863, %r2804, %r2862;
	or.b32  	%r2864, %r2861, %r2863;
	add.s32 	%r2865, %r2864, %r2782;
	add.s32 	%r2866, %r2865, %r2860;
	add.s32 	%r2867, %r2866, %r676;
	add.s32 	%r2868, %r2867, %r2222;
	shf.l.wrap.b32 	%r2869, %r2855, %r2855, 30;
	shf.l.wrap.b32 	%r2870, %r2855, %r2855, 19;
	xor.b32  	%r2871, %r2869, %r2870;
	shf.l.wrap.b32 	%r2872, %r2855, %r2855, 10;
	xor.b32  	%r2873, %r2871, %r2872;
	xor.b32  	%r2874, %r2830, %r2805;
	and.b32  	%r2875, %r2855, %r2874;
	and.b32  	%r2876, %r2830, %r2805;
	xor.b32  	%r2877, %r2875, %r2876;
	add.s32 	%r2878, %r2873, %r2877;
	add.s32 	%r2879, %r2868, %r2783;
	add.s32 	%r2880, %r2878, %r2868;
	shf.l.wrap.b32 	%r2881, %r2879, %r2879, 26;
	shf.l.wrap.b32 	%r2882, %r2879, %r2879, 21;
	xor.b32  	%r2883, %r2881, %r2882;
	shf.l.wrap.b32 	%r2884, %r2879, %r2879, 7;
	xor.b32  	%r2885, %r2883, %r2884;
	and.b32  	%r2886, %r2879, %r2854;
	not.b32 	%r2887, %r2879;
	and.b32  	%r2888, %r2829, %r2887;
	or.b32  	%r2889, %r2886, %r2888;
	add.s32 	%r2890, %r2889, %r2804;
	add.s32 	%r2891, %r2890, %r2885;
	add.s32 	%r2892, %r2891, %r702;
	add.s32 	%r2893, %r2892, %r2223;
	shf.l.wrap.b32 	%r2894, %r2880, %r2880, 30;
	shf.l.wrap.b32 	%r2895, %r2880, %r2880, 19;
	xor.b32  	%r2896, %r2894, %r2895;
	shf.l.wrap.b32 	%r2897, %r2880, %r2880, 10;
	xor.b32  	%r2898, %r2896, %r2897;
	xor.b32  	%r2899, %r2855, %r2830;
	and.b32  	%r2900, %r2880, %r2899;
	and.b32  	%r2901, %r2855, %r2830;
	xor.b32  	%r2902, %r2900, %r2901;
	add.s32 	%r2903, %r2898, %r2902;
	add.s32 	%r2904, %r2893, %r2805;
	add.s32 	%r2905, %r2903, %r2893;
	shf.l.wrap.b32 	%r2906, %r2904, %r2904, 26;
	shf.l.wrap.b32 	%r2907, %r2904, %r2904, 21;
	xor.b32  	%r2908, %r2906, %r2907;
	shf.l.wrap.b32 	%r2909, %r2904, %r2904, 7;
	xor.b32  	%r2910, %r2908, %r2909;
	and.b32  	%r2911, %r2904, %r2879;
	not.b32 	%r2912, %r2904;
	and.b32  	%r2913, %r2854, %r2912;
	or.b32  	%r2914, %r2911, %r2913;
	add.s32 	%r2915, %r2914, %r2829;
	add.s32 	%r2916, %r2915, %r2910;
	add.s32 	%r2917, %r2916, %r728;
	add.s32 	%r2918, %r2917, %r2224;
	shf.l.wrap.b32 	%r2919, %r2905, %r2905, 30;
	shf.l.wrap.b32 	%r2920, %r2905, %r2905, 19;
	xor.b32  	%r2921, %r2919, %r2920;
	shf.l.wrap.b32 	%r2922, %r2905, %r2905, 10;
	xor.b32  	%r2923, %r2921, %r2922;
	xor.b32  	%r2924, %r2880, %r2855;
	and.b32  	%r2925, %r2905, %r2924;
	and.b32  	%r2926, %r2880, %r2855;
	xor.b32  	%r2927, %r2925, %r2926;
	add.s32 	%r2928, %r2923, %r2927;
	add.s32 	%r2929, %r2918, %r2830;
	add.s32 	%r2930, %r2928, %r2918;
	shf.l.wrap.b32 	%r2931, %r2929, %r2929, 26;
	shf.l.wrap.b32 	%r2932, %r2929, %r2929, 21;
	xor.b32  	%r2933, %r2931, %r2932;
	shf.l.wrap.b32 	%r2934, %r2929, %r2929, 7;
	xor.b32  	%r2935, %r2933, %r2934;
	and.b32  	%r2936, %r2929, %r2904;
	not.b32 	%r2937, %r2929;
	and.b32  	%r2938, %r2879, %r2937;
	or.b32  	%r2939, %r2936, %r2938;
	add.s32 	%r2940, %r2939, %r2854;
	add.s32 	%r2941, %r2940, %r2935;
	add.s32 	%r2942, %r2941, %r753;
	add.s32 	%r2943, %r2942, %r2225;
	shf.l.wrap.b32 	%r2944, %r2930, %r2930, 30;
	shf.l.wrap.b32 	%r2945, %r2930, %r2930, 19;
	xor.b32  	%r2946, %r2944, %r2945;
	shf.l.wrap.b32 	%r2947, %r2930, %r2930, 10;
	xor.b32  	%r2948, %r2946, %r2947;
	xor.b32  	%r2949, %r2905, %r2880;
	and.b32  	%r2950, %r2930, %r2949;
	and.b32  	%r2951, %r2905, %r2880;
	xor.b32  	%r2952, %r2950, %r2951;
	add.s32 	%r2953, %r2948, %r2952;
	add.s32 	%r2954, %r2943, %r2855;
	add.s32 	%r2955, %r2953, %r2943;
	shf.l.wrap.b32 	%r2956, %r2954, %r2954, 26;
	shf.l.wrap.b32 	%r2957, %r2954, %r2954, 21;
	xor.b32  	%r2958, %r2956, %r2957;
	shf.l.wrap.b32 	%r2959, %r2954, %r2954, 7;
	xor.b32  	%r2960, %r2958, %r2959;
	and.b32  	%r2961, %r2954, %r2929;
	not.b32 	%r2962, %r2954;
	and.b32  	%r2963, %r2904, %r2962;
	or.b32  	%r2964, %r2961, %r2963;
	add.s32 	%r2965, %r2964, %r2879;
	add.s32 	%r2966, %r2965, %r2960;
	add.s32 	%r2967, %r2966, %r778;
	xor.b32  	%r2968, %r2967, -2147483648;
	shf.l.wrap.b32 	%r2969, %r2955, %r2955, 30;
	shf.l.wrap.b32 	%r2970, %r2955, %r2955, 19;
	xor.b32  	%r2971, %r2969, %r2970;
	shf.l.wrap.b32 	%r2972, %r2955, %r2955, 10;
	xor.b32  	%r2973, %r2971, %r2972;
	xor.b32  	%r2974, %r2930, %r2905;
	and.b32  	%r2975, %r2955, %r2974;
	and.b32  	%r2976, %r2930, %r2905;
	xor.b32  	%r2977, %r2975, %r2976;
	add.s32 	%r2978, %r2973, %r2977;
	add.s32 	%r2979, %r2968, %r2880;
	add.s32 	%r2980, %r2978, %r2968;
	shf.l.wrap.b32 	%r2981, %r2979, %r2979, 26;
	shf.l.wrap.b32 	%r2982, %r2979, %r2979, 21;
	xor.b32  	%r2983, %r2981, %r2982;
	shf.l.wrap.b32 	%r2984, %r2979, %r2979, 7;
	xor.b32  	%r2985, %r2983, %r2984;
	and.b32  	%r2986, %r2979, %r2954;
	not.b32 	%r2987, %r2979;
	and.b32  	%r2988, %r2929, %r2987;
	or.b32  	%r2989, %r2986, %r2988;
	add.s32 	%r2990, %r2989, %r2904;
	add.s32 	%r2991, %r2990, %r2985;
	add.s32 	%r2992, %r2991, %r803;
	shf.l.wrap.b32 	%r2993, %r2980, %r2980, 30;
	shf.l.wrap.b32 	%r2994, %r2980, %r2980, 19;
	xor.b32  	%r2995, %r2993, %r2994;
	shf.l.wrap.b32 	%r2996, %r2980, %r2980, 10;
	xor.b32  	%r2997, %r2995, %r2996;
	xor.b32  	%r2998, %r2955, %r2930;
	and.b32  	%r2999, %r2980, %r2998;
	and.b32  	%r3000, %r2955, %r2930;
	xor.b32  	%r3001, %r2999, %r3000;
	add.s32 	%r3002, %r2997, %r3001;
	add.s32 	%r3003, %r2992, %r2905;
	add.s32 	%r3004, %r3002, %r2992;
	shf.l.wrap.b32 	%r3005, %r3003, %r3003, 26;
	shf.l.wrap.b32 	%r3006, %r3003, %r3003, 21;
	xor.b32  	%r3007, %r3005, %r3006;
	shf.l.wrap.b32 	%r3008, %r3003, %r3003, 7;
	xor.b32  	%r3009, %r3007, %r3008;
	and.b32  	%r3010, %r3003, %r2979;
	not.b32 	%r3011, %r3003;
	and.b32  	%r3012, %r2954, %r3011;
	or.b32  	%r3013, %r3010, %r3012;
	add.s32 	%r3014, %r3013, %r2929;
	add.s32 	%r3015, %r3014, %r3009;
	add.s32 	%r3016, %r3015, %r828;
	shf.l.wrap.b32 	%r3017, %r3004, %r3004, 30;
	shf.l.wrap.b32 	%r3018, %r3004, %r3004, 19;
	xor.b32  	%r3019, %r3017, %r3018;
	shf.l.wrap.b32 	%r3020, %r3004, %r3004, 10;
	xor.b32  	%r3021, %r3019, %r3020;
	xor.b32  	%r3022, %r2980, %r2955;
	and.b32  	%r3023, %r3004, %r3022;
	and.b32  	%r3024, %r2980, %r2955;
	xor.b32  	%r3025, %r3023, %r3024;
	add.s32 	%r3026, %r3021, %r3025;
	add.s32 	%r3027, %r3016, %r2930;
	add.s32 	%r3028, %r3026, %r3016;
	shf.l.wrap.b32 	%r3029, %r3027, %r3027, 26;
	shf.l.wrap.b32 	%r3030, %r3027, %r3027, 21;
	xor.b32  	%r3031, %r3029, %r3030;
	shf.l.wrap.b32 	%r3032, %r3027, %r3027, 7;
	xor.b32  	%r3033, %r3031, %r3032;
	and.b32  	%r3034, %r3027, %r3003;
	not.b32 	%r3035, %r3027;
	and.b32  	%r3036, %r2979, %r3035;
	or.b32  	%r3037, %r3034, %r3036;
	add.s32 	%r3038, %r3037, %r2954;
	add.s32 	%r3039, %r3038, %r3033;
	add.s32 	%r3040, %r3039, %r853;
	shf.l.wrap.b32 	%r3041, %r3028, %r3028, 30;
	shf.l.wrap.b32 	%r3042, %r3028, %r3028, 19;
	xor.b32  	%r3043, %r3041, %r3042;
	shf.l.wrap.b32 	%r3044, %r3028, %r3028, 10;
	xor.b32  	%r3045, %r3043, %r3044;
	xor.b32  	%r3046, %r3004, %r2980;
	and.b32  	%r3047, %r3028, %r3046;
	and.b32  	%r3048, %r3004, %r2980;
	xor.b32  	%r3049, %r3047, %r3048;
	add.s32 	%r3050, %r3045, %r3049;
	add.s32 	%r3051, %r3040, %r2955;
	add.s32 	%r3052, %r3050, %r3040;
	shf.l.wrap.b32 	%r3053, %r3051, %r3051, 26;
	shf.l.wrap.b32 	%r3054, %r3051, %r3051, 21;
	xor.b32  	%r3055, %r3053, %r3054;
	shf.l.wrap.b32 	%r3056, %r3051, %r3051, 7;
	xor.b32  	%r3057, %r3055, %r3056;
	and.b32  	%r3058, %r3051, %r3027;
	not.b32 	%r3059, %r3051;
	and.b32  	%r3060, %r3003, %r3059;
	or.b32  	%r3061, %r3058, %r3060;
	add.s32 	%r3062, %r3061, %r2979;
	add.s32 	%r3063, %r3062, %r3057;
	add.s32 	%r3064, %r3063, %r878;
	shf.l.wrap.b32 	%r3065, %r3052, %r3052, 30;
	shf.l.wrap.b32 	%r3066, %r3052, %r3052, 19;
	xor.b32  	%r3067, %r3065, %r3066;
	shf.l.wrap.b32 	%r3068, %r3052, %r3052, 10;
	xor.b32  	%r3069, %r3067, %r3068;
	xor.b32  	%r3070, %r3028, %r3004;
	and.b32  	%r3071, %r3052, %r3070;
	and.b32  	%r3072, %r3028, %r3004;
	xor.b32  	%r3073, %r3071, %r3072;
	add.s32 	%r3074, %r3069, %r3073;
	add.s32 	%r3075, %r3064, %r2980;
	add.s32 	%r3076, %r3074, %r3064;
	shf.l.wrap.b32 	%r3077, %r3075, %r3075, 26;
	shf.l.wrap.b32 	%r3078, %r3075, %r3075, 21;
	xor.b32  	%r3079, %r3077, %r3078;
	shf.l.wrap.b32 	%r3080, %r3075, %r3075, 7;
	xor.b32  	%r3081, %r3079, %r3080;
	and.b32  	%r3082, %r3075, %r3051;
	not.b32 	%r3083, %r3075;
	and.b32  	%r3084, %r3027, %r3083;
	or.b32  	%r3085, %r3082, %r3084;
	add.s32 	%r3086, %r3085, %r3003;
	add.s32 	%r3087, %r3086, %r3081;
	add.s32 	%r3088, %r3087, %r903;
	shf.l.wrap.b32 	%r3089, %r3076, %r3076, 30;
	shf.l.wrap.b32 	%r3090, %r3076, %r3076, 19;
	xor.b32  	%r3091, %r3089, %r3090;
	shf.l.wrap.b32 	%r3092, %r3076, %r3076, 10;
	xor.b32  	%r3093, %r3091, %r3092;
	xor.b32  	%r3094, %r3052, %r3028;
	and.b32  	%r3095, %r3076, %r3094;
	and.b32  	%r3096, %r3052, %r3028;
	xor.b32  	%r3097, %r3095, %r3096;
	add.s32 	%r3098, %r3093, %r3097;
	add.s32 	%r3099, %r3088, %r3004;
	add.s32 	%r3100, %r3098, %r3088;
	shf.l.wrap.b32 	%r3101, %r3099, %r3099, 26;
	shf.l.wrap.b32 	%r3102, %r3099, %r3099, 21;
	xor.b32  	%r3103, %r3101, %r3102;
	shf.l.wrap.b32 	%r3104, %r3099, %r3099, 7;
	xor.b32  	%r3105, %r3103, %r3104;
	and.b32  	%r3106, %r3099, %r3075;
	not.b32 	%r3107, %r3099;
	and.b32  	%r3108, %r3051, %r3107;
	or.b32  	%r3109, %r3106, %r3108;
	add.s32 	%r3110, %r3109, %r3027;
	add.s32 	%r3111, %r3110, %r3105;
	add.s32 	%r3112, %r3111, %r928;
	shf.l.wrap.b32 	%r3113, %r3100, %r3100, 30;
	shf.l.wrap.b32 	%r3114, %r3100, %r3100, 19;
	xor.b32  	%r3115, %r3113, %r3114;
	shf.l.wrap.b32 	%r3116, %r3100, %r3100, 10;
	xor.b32  	%r3117, %r3115, %r3116;
	xor.b32  	%r3118, %r3076, %r3052;
	and.b32  	%r3119, %r3100, %r3118;
	and.b32  	%r3120, %r3076, %r3052;
	xor.b32  	%r3121, %r3119, %r3120;
	add.s32 	%r3122, %r3117, %r3121;
	add.s32 	%r3123, %r3112, %r3028;
	add.s32 	%r3124, %r3122, %r3112;
	shf.l.wrap.b32 	%r3125, %r3123, %r3123, 26;
	shf.l.wrap.b32 	%r3126, %r3123, %r3123, 21;
	xor.b32  	%r3127, %r3125, %r3126;
	shf.l.wrap.b32 	%r3128, %r3123, %r3123, 7;
	xor.b32  	%r3129, %r3127, %r3128;
	and.b32  	%r3130, %r3123, %r3099;
	not.b32 	%r3131, %r3123;
	and.b32  	%r3132, %r3075, %r3131;
	or.b32  	%r3133, %r3130, %r3132;
	add.s32 	%r3134, %r3133, %r3051;
	add.s32 	%r3135, %r3134, %r3129;
	add.s32 	%r3136, %r3135, %r953;
	add.s32 	%r3137, %r3136, 256;
	shf.l.wrap.b32 	%r3138, %r3124, %r3124, 30;
	shf.l.wrap.b32 	%r3139, %r3124, %r3124, 19;
	xor.b32  	%r3140, %r3138, %r3139;
	shf.l.wrap.b32 	%r3141, %r3124, %r3124, 10;
	xor.b32  	%r3142, %r3140, %r3141;
	xor.b32  	%r3143, %r3100, %r3076;
	and.b32  	%r3144, %r3124, %r3143;
	and.b32  	%r3145, %r3100, %r3076;
	xor.b32  	%r3146, %r3144, %r3145;
	add.s32 	%r3147, %r3142, %r3146;
	add.s32 	%r3148, %r3137, %r3052;
	add.s32 	%r3149, %r3147, %r3137;
	shf.l.wrap.b32 	%r3150, %r3148, %r3148, 26;
	shf.l.wrap.b32 	%r3151, %r3148, %r3148, 21;
	xor.b32  	%r3152, %r3150, %r3151;
	shf.l.wrap.b32 	%r3153, %r3148, %r3148, 7;
	xor.b32  	%r3154, %r3152, %r3153;
	and.b32  	%r3155, %r3148, %r3123;
	not.b32 	%r3156, %r3148;
	and.b32  	%r3157, %r3099, %r3156;
	or.b32  	%r3158, %r3155, %r3157;
	add.s32 	%r3159, %r3158, %r3075;
	add.s32 	%r3160, %r3159, %r3154;
	add.s32 	%r3161, %r3160, %r979;
	add.s32 	%r3162, %r3161, %r2231;
	shf.l.wrap.b32 	%r3163, %r3149, %r3149, 30;
	shf.l.wrap.b32 	%r3164, %r3149, %r3149, 19;
	xor.b32  	%r3165, %r3163, %r3164;
	shf.l.wrap.b32 	%r3166, %r3149, %r3149, 10;
	xor.b32  	%r3167, %r3165, %r3166;
	xor.b32  	%r3168, %r3124, %r3100;
	and.b32  	%r3169, %r3149, %r3168;
	and.b32  	%r3170, %r3124, %r3100;
	xor.b32  	%r3171, %r3169, %r3170;
	add.s32 	%r3172, %r3167, %r3171;
	add.s32 	%r3173, %r3162, %r3076;
	add.s32 	%r3174, %r3172, %r3162;
	shf.l.wrap.b32 	%r3175, %r3173, %r3173, 26;
	shf.l.wrap.b32 	%r3176, %r3173, %r3173, 21;
	xor.b32  	%r3177, %r3175, %r3176;
	shf.l.wrap.b32 	%r3178, %r3173, %r3173, 7;
	xor.b32  	%r3179, %r3177, %r3178;
	and.b32  	%r3180, %r3173, %r3148;
	not.b32 	%r3181, %r3173;
	and.b32  	%r3182, %r3123, %r3181;
	or.b32  	%r3183, %r3180, %r3182;
	add.s32 	%r3184, %r3183, %r3099;
	add.s32 	%r3185, %r3184, %r3179;
	add.s32 	%r3186, %r3185, %r1005;
	add.s32 	%r3187, %r3186, %r2238;
	shf.l.wrap.b32 	%r3188, %r3174, %r3174, 30;
	shf.l.wrap.b32 	%r3189, %r3174, %r3174, 19;
	xor.b32  	%r3190, %r3188, %r3189;
	shf.l.wrap.b32 	%r3191, %r3174, %r3174, 10;
	xor.b32  	%r3192, %r3190, %r3191;
	xor.b32  	%r3193, %r3149, %r3124;
	and.b32  	%r3194, %r3174, %r3193;
	and.b32  	%r3195, %r3149, %r3124;
	xor.b32  	%r3196, %r3194, %r3195;
	add.s32 	%r3197, %r3192, %r3196;
	add.s32 	%r3198, %r3187, %r3100;
	add.s32 	%r3199, %r3197, %r3187;
	shf.l.wrap.b32 	%r3200, %r3198, %r3198, 26;
	shf.l.wrap.b32 	%r3201, %r3198, %r3198, 21;
	xor.b32  	%r3202, %r3200, %r3201;
	shf.l.wrap.b32 	%r3203, %r3198, %r3198, 7;
	xor.b32  	%r3204, %r3202, %r3203;
	and.b32  	%r3205, %r3198, %r3173;
	not.b32 	%r3206, %r3198;
	and.b32  	%r3207, %r3148, %r3206;
	or.b32  	%r3208, %r3205, %r3207;
	add.s32 	%r3209, %r3208, %r3123;
	add.s32 	%r3210, %r3209, %r3204;
	add.s32 	%r3211, %r3210, %r1031;
	add.s32 	%r3212, %r3211, %r2250;
	shf.l.wrap.b32 	%r3213, %r3199, %r3199, 30;
	shf.l.wrap.b32 	%r3214, %r3199, %r3199, 19;
	xor.b32  	%r3215, %r3213, %r3214;
	shf.l.wrap.b32 	%r3216, %r3199, %r3199, 10;
	xor.b32  	%r3217, %r3215, %r3216;
	xor.b32  	%r3218, %r3174, %r3149;
	and.b32  	%r3219, %r3199, %r3218;
	and.b32  	%r3220, %r3174, %r3149;
	xor.b32  	%r3221, %r3219, %r3220;
	add.s32 	%r3222, %r3217, %r3221;
	add.s32 	%r3223, %r3212, %r3124;
	add.s32 	%r3224, %r3222, %r3212;
	shf.l.wrap.b32 	%r3225, %r3223, %r3223, 26;
	shf.l.wrap.b32 	%r3226, %r3223, %r3223, 21;
	xor.b32  	%r3227, %r3225, %r3226;
	shf.l.wrap.b32 	%r3228, %r3223, %r3223, 7;
	xor.b32  	%r3229, %r3227, %r3228;
	and.b32  	%r3230, %r3223, %r3198;
	not.b32 	%r3231, %r3223;
	and.b32  	%r3232, %r3173, %r3231;
	or.b32  	%r3233, %r3230, %r3232;
	add.s32 	%r3234, %r3233, %r3148;
	add.s32 	%r3235, %r3234, %r3229;
	add.s32 	%r3236, %r3235, %r1057;
	add.s32 	%r3237, %r3236, %r2262;
	shf.l.wrap.b32 	%r3238, %r3224, %r3224, 30;
	shf.l.wrap.b32 	%r3239, %r3224, %r3224, 19;
	xor.b32  	%r3240, %r3238, %r3239;
	shf.l.wrap.b32 	%r3241, %r3224, %r3224, 10;
	xor.b32  	%r3242, %r3240, %r3241;
	xor.b32  	%r3243, %r3199, %r3174;
	and.b32  	%r3244, %r3224, %r3243;
	and.b32  	%r3245, %r3199, %r3174;
	xor.b32  	%r3246, %r3244, %r3245;
	add.s32 	%r3247, %r3242, %r3246;
	add.s32 	%r3248, %r3237, %r3149;
	add.s32 	%r3249, %r3247, %r3237;
	shf.l.wrap.b32 	%r3250, %r3248, %r3248, 26;
	shf.l.wrap.b32 	%r3251, %r3248, %r3248, 21;
	xor.b32  	%r3252, %r3250, %r3251;
	shf.l.wrap.b32 	%r3253, %r3248, %r3248, 7;
	xor.b32  	%r3254, %r3252, %r3253;
	and.b32  	%r3255, %r3248, %r3223;
	not.b32 	%r3256, %r3248;
	and.b32  	%r3257, %r3198, %r3256;
	or.b32  	%r3258, %r3255, %r3257;
	add.s32 	%r3259, %r3258, %r3173;
	add.s32 	%r3260, %r3259, %r3254;
	add.s32 	%r3261, %r3260, %r1083;
	add.s32 	%r3262, %r3261, %r2274;
	shf.l.wrap.b32 	%r3263, %r3249, %r3249, 30;
	shf.l.wrap.b32 	%r3264, %r3249, %r3249, 19;
	xor.b32  	%r3265, %r3263, %r3264;
	shf.l.wrap.b32 	%r3266, %r3249, %r3249, 10;
	xor.b32  	%r3267, %r3265, %r3266;
	xor.b32  	%r3268, %r3224, %r3199;
	and.b32  	%r3269, %r3249, %r3268;
	and.b32  	%r3270, %r3224, %r3199;
	xor.b32  	%r3271, %r3269, %r3270;
	add.s32 	%r3272, %r3267, %r3271;
	add.s32 	%r3273, %r3262, %r3174;
	add.s32 	%r3274, %r3272, %r3262;
	shf.l.wrap.b32 	%r3275, %r3273, %r3273, 26;
	shf.l.wrap.b32 	%r3276, %r3273, %r3273, 21;
	xor.b32  	%r3277, %r3275, %r3276;
	shf.l.wrap.b32 	%r3278, %r3273, %r3273, 7;
	xor.b32  	%r3279, %r3277, %r3278;
	and.b32  	%r3280, %r3273, %r3248;
	not.b32 	%r3281, %r3273;
	and.b32  	%r3282, %r3223, %r3281;
	or.b32  	%r3283, %r3280, %r3282;
	add.s32 	%r3284, %r3283, %r3198;
	add.s32 	%r3285, %r3284, %r3279;
	add.s32 	%r3286, %r3285, %r1109;
	add.s32 	%r3287, %r3286, %r2286;
	shf.l.wrap.b32 	%r3288, %r3274, %r3274, 30;
	shf.l.wrap.b32 	%r3289, %r3274, %r3274, 19;
	xor.b32  	%r3290, %r3288, %r3289;
	shf.l.wrap.b32 	%r3291, %r3274, %r3274, 10;
	xor.b32  	%r3292, %r3290, %r3291;
	xor.b32  	%r3293, %r3249, %r3224;
	and.b32  	%r3294, %r3274, %r3293;
	and.b32  	%r3295, %r3249, %r3224;
	xor.b32  	%r3296, %r3294, %r3295;
	add.s32 	%r3297, %r3292, %r3296;
	add.s32 	%r3298, %r3287, %r3199;
	add.s32 	%r3299, %r3297, %r3287;
	shf.l.wrap.b32 	%r3300, %r3298, %r3298, 26;
	shf.l.wrap.b32 	%r3301, %r3298, %r3298, 21;
	xor.b32  	%r3302, %r3300, %r3301;
	shf.l.wrap.b32 	%r3303, %r3298, %r3298, 7;
	xor.b32  	%r3304, %r3302, %r3303;
	and.b32  	%r3305, %r3298, %r3273;
	not.b32 	%r3306, %r3298;
	and.b32  	%r3307, %r3248, %r3306;
	or.b32  	%r3308, %r3305, %r3307;
	add.s32 	%r3309, %r3308, %r3223;
	add.s32 	%r3310, %r3309, %r3304;
	add.s32 	%r3311, %r3310, %r1135;
	add.s32 	%r3312, %r3311, %r2299;
	shf.l.wrap.b32 	%r3313, %r3299, %r3299, 30;
	shf.l.wrap.b32 	%r3314, %r3299, %r3299, 19;
	xor.b32  	%r3315, %r3313, %r3314;
	shf.l.wrap.b32 	%r3316, %r3299, %r3299, 10;
	xor.b32  	%r3317, %r3315, %r3316;
	xor.b32  	%r3318, %r3274, %r3249;
	and.b32  	%r3319, %r3299, %r3318;
	and.b32  	%r3320, %r3274, %r3249;
	xor.b32  	%r3321, %r3319, %r3320;
	add.s32 	%r3322, %r3317, %r3321;
	add.s32 	%r3323, %r3312, %r3224;
	add.s32 	%r3324, %r3322, %r3312;
	shf.l.wrap.b32 	%r3325, %r3323, %r3323, 26;
	shf.l.wrap.b32 	%r3326, %r3323, %r3323, 21;
	xor.b32  	%r3327, %r3325, %r3326;
	shf.l.wrap.b32 	%r3328, %r3323, %r3323, 7;
	xor.b32  	%r3329, %r3327, %r3328;
	and.b32  	%r3330, %r3323, %r3298;
	not.b32 	%r3331, %r3323;
	and.b32  	%r3332, %r3273, %r3331;
	or.b32  	%r3333, %r3330, %r3332;
	add.s32 	%r3334, %r3333, %r3248;
	add.s32 	%r3335, %r3334, %r3329;
	add.s32 	%r3336, %r3335, %r1161;
	add.s32 	%r3337, %r3336, %r2307;
	shf.l.wrap.b32 	%r3338, %r3324, %r3324, 30;
	shf.l.wrap.b32 	%r3339, %r3324, %r3324, 19;
	xor.b32  	%r3340, %r3338, %r3339;
	shf.l.wrap.b32 	%r3341, %r3324, %r3324, 10;
	xor.b32  	%r3342, %r3340, %r3341;
	xor.b32  	%r3343, %r3299, %r3274;
	and.b32  	%r3344, %r3324, %r3343;
	and.b32  	%r3345, %r3299, %r3274;
	xor.b32  	%r3346, %r3344, %r3345;
	add.s32 	%r3347, %r3342, %r3346;
	add.s32 	%r3348, %r3337, %r3249;
	add.s32 	%r3349, %r3347, %r3337;
	shf.l.wrap.b32 	%r3350, %r3348, %r3348, 26;
	shf.l.wrap.b32 	%r3351, %r3348, %r3348, 21;
	xor.b32  	%r3352, %r3350, %r3351;
	shf.l.wrap.b32 	%r3353, %r3348, %r3348, 7;
	xor.b32  	%r3354, %r3352, %r3353;
	and.b32  	%r3355, %r3348, %r3323;
	not.b32 	%r3356, %r3348;
	and.b32  	%r3357, %r3298, %r3356;
	or.b32  	%r3358, %r3355, %r3357;
	add.s32 	%r3359, %r3358, %r3273;
	add.s32 	%r3360, %r3359, %r3354;
	add.s32 	%r3361, %r3360, %r1187;
	add.s32 	%r3362, %r3361, %r2314;
	shf.l.wrap.b32 	%r3363, %r3349, %r3349, 30;
	shf.l.wrap.b32 	%r3364, %r3349, %r3349, 19;
	xor.b32  	%r3365, %r3363, %r3364;
	shf.l.wrap.b32 	%r3366, %r3349, %r3349, 10;
	xor.b32  	%r3367, %r3365, %r3366;
	xor.b32  	%r3368, %r3324, %r3299;
	and.b32  	%r3369, %r3349, %r3368;
	and.b32  	%r3370, %r3324, %r3299;
	xor.b32  	%r3371, %r3369, %r3370;
	add.s32 	%r3372, %r3367, %r3371;
	add.s32 	%r3373, %r3362, %r3274;
	add.s32 	%r3374, %r3372, %r3362;
	shf.l.wrap.b32 	%r3375, %r3373, %r3373, 26;
	shf.l.wrap.b32 	%r3376, %r3373, %r3373, 21;
	xor.b32  	%r3377, %r3375, %r3376;
	shf.l.wrap.b32 	%r3378, %r3373, %r3373, 7;
	xor.b32  	%r3379, %r3377, %r3378;
	and.b32  	%r3380, %r3373, %r3348;
	not.b32 	%r3381, %r3373;
	and.b32  	%r3382, %r3323, %r3381;
	or.b32  	%r3383, %r3380, %r3382;
	add.s32 	%r3384, %r3383, %r3298;
	add.s32 	%r3385, %r3384, %r3379;
	add.s32 	%r3386, %r3385, %r1213;
	add.s32 	%r3387, %r3386, %r2320;
	shf.l.wrap.b32 	%r3388, %r3374, %r3374, 30;
	shf.l.wrap.b32 	%r3389, %r3374, %r3374, 19;
	xor.b32  	%r3390, %r3388, %r3389;
	shf.l.wrap.b32 	%r3391, %r3374, %r3374, 10;
	xor.b32  	%r3392, %r3390, %r3391;
	xor.b32  	%r3393, %r3349, %r3324;
	and.b32  	%r3394, %r3374, %r3393;
	and.b32  	%r3395, %r3349, %r3324;
	xor.b32  	%r3396, %r3394, %r3395;
	add.s32 	%r3397, %r3392, %r3396;
	add.s32 	%r3398, %r3387, %r3299;
	add.s32 	%r3399, %r3397, %r3387;
	shf.l.wrap.b32 	%r3400, %r3398, %r3398, 26;
	shf.l.wrap.b32 	%r3401, %r3398, %r3398, 21;
	xor.b32  	%r3402, %r3400, %r3401;
	shf.l.wrap.b32 	%r3403, %r3398, %r3398, 7;
	xor.b32  	%r3404, %r3402, %r3403;
	and.b32  	%r3405, %r3398, %r3373;
	not.b32 	%r3406, %r3398;
	and.b32  	%r3407, %r3348, %r3406;
	or.b32  	%r3408, %r3405, %r3407;
	add.s32 	%r3409, %r3408, %r3323;
	add.s32 	%r3410, %r3409, %r3404;
	add.s32 	%r3411, %r3410, %r1239;
	add.s32 	%r3412, %r3411, %r2326;
	shf.l.wrap.b32 	%r3413, %r3399, %r3399, 30;
	shf.l.wrap.b32 	%r3414, %r3399, %r3399, 19;
	xor.b32  	%r3415, %r3413, %r3414;
	shf.l.wrap.b32 	%r3416, %r3399, %r3399, 10;
	xor.b32  	%r3417, %r3415, %r3416;
	xor.b32  	%r3418, %r3374, %r3349;
	and.b32  	%r3419, %r3399, %r3418;
	and.b32  	%r3420, %r3374, %r3349;
	xor.b32  	%r3421, %r3419, %r3420;
	add.s32 	%r3422, %r3417, %r3421;
	add.s32 	%r3423, %r3412, %r3324;
	add.s32 	%r3424, %r3422, %r3412;
	shf.l.wrap.b32 	%r3425, %r3423, %r3423, 26;
	shf.l.wrap.b32 	%r3426, %r3423, %r3423, 21;
	xor.b32  	%r3427, %r3425, %r3426;
	shf.l.wrap.b32 	%r3428, %r3423, %r3423, 7;
	xor.b32  	%r3429, %r3427, %r3428;
	and.b32  	%r3430, %r3423, %r3398;
	not.b32 	%r3431, %r3423;
	and.b32  	%r3432, %r3373, %r3431;
	or.b32  	%r3433, %r3430, %r3432;
	add.s32 	%r3434, %r3433, %r3348;
	add.s32 	%r3435, %r3434, %r3429;
	add.s32 	%r3436, %r3435, %r1265;
	add.s32 	%r3437, %r3436, %r2332;
	shf.l.wrap.b32 	%r3438, %r3424, %r3424, 30;
	shf.l.wrap.b32 	%r3439, %r3424, %r3424, 19;
	xor.b32  	%r3440, %r3438, %r3439;
	shf.l.wrap.b32 	%r3441, %r3424, %r3424, 10;
	xor.b32  	%r3442, %r3440, %r3441;
	xor.b32  	%r3443, %r3399, %r3374;
	and.b32  	%r3444, %r3424, %r3443;
	and.b32  	%r3445, %r3399, %r3374;
	xor.b32  	%r3446, %r3444, %r3445;
	add.s32 	%r3447, %r3442, %r3446;
	add.s32 	%r3448, %r3437, %r3349;
	add.s32 	%r3449, %r3447, %r3437;
	shf.l.wrap.b32 	%r3450, %r3448, %r3448, 26;
	shf.l.wrap.b32 	%r3451, %r3448, %r3448, 21;
	xor.b32  	%r3452, %r3450, %r3451;
	shf.l.wrap.b32 	%r3453, %r3448, %r3448, 7;
	xor.b32  	%r3454, %r3452, %r3453;
	and.b32  	%r3455, %r3448, %r3423;
	not.b32 	%r3456, %r3448;
	and.b32  	%r3457, %r3398, %r3456;
	or.b32  	%r3458, %r3455, %r3457;
	add.s32 	%r3459, %r3458, %r3373;
	add.s32 	%r3460, %r3459, %r3454;
	add.s32 	%r3461, %r3460, %r1291;
	add.s32 	%r3462, %r3461, %r2338;
	shf.l.wrap.b32 	%r3463, %r3449, %r3449, 30;
	shf.l.wrap.b32 	%r3464, %r3449, %r3449, 19;
	xor.b32  	%r3465, %r3463, %r3464;
	shf.l.wrap.b32 	%r3466, %r3449, %r3449, 10;
	xor.b32  	%r3467, %r3465, %r3466;
	xor.b32  	%r3468, %r3424, %r3399;
	and.b32  	%r3469, %r3449, %r3468;
	and.b32  	%r3470, %r3424, %r3399;
	xor.b32  	%r3471, %r3469, %r3470;
	add.s32 	%r3472, %r3467, %r3471;
	add.s32 	%r3473, %r3462, %r3374;
	add.s32 	%r3474, %r3472, %r3462;
	shf.l.wrap.b32 	%r3475, %r3473, %r3473, 26;
	shf.l.wrap.b32 	%r3476, %r3473, %r3473, 21;
	xor.b32  	%r3477, %r3475, %r3476;
	shf.l.wrap.b32 	%r3478, %r3473, %r3473, 7;
	xor.b32  	%r3479, %r3477, %r3478;
	and.b32  	%r3480, %r3473, %r3448;
	not.b32 	%r3481, %r3473;
	and.b32  	%r3482, %r3423, %r3481;
	or.b32  	%r3483, %r3480, %r3482;
	add.s32 	%r3484, %r3483, %r3398;
	add.s32 	%r3485, %r3484, %r3479;
	add.s32 	%r3486, %r3485, %r1317;
	add.s32 	%r3487, %r3486, %r2344;
	shf.l.wrap.b32 	%r3488, %r3474, %r3474, 30;
	shf.l.wrap.b32 	%r3489, %r3474, %r3474, 19;
	xor.b32  	%r3490, %r3488, %r3489;
	shf.l.wrap.b32 	%r3491, %r3474, %r3474, 10;
	xor.b32  	%r3492, %r3490, %r3491;
	xor.b32  	%r3493, %r3449, %r3424;
	and.b32  	%r3494, %r3474, %r3493;
	and.b32  	%r3495, %r3449, %r3424;
	xor.b32  	%r3496, %r3494, %r3495;
	add.s32 	%r3497, %r3492, %r3496;
	add.s32 	%r3498, %r3487, %r3399;
	add.s32 	%r3499, %r3497, %r3487;
	shf.l.wrap.b32 	%r3500, %r3498, %r3498, 26;
	shf.l.wrap.b32 	%r3501, %r3498, %r3498, 21;
	xor.b32  	%r3502, %r3500, %r3501;
	shf.l.wrap.b32 	%r3503, %r3498, %r3498, 7;
	xor.b32  	%r3504, %r3502, %r3503;
	and.b32  	%r3505, %r3498, %r3473;
	not.b32 	%r3506, %r3498;
	and.b32  	%r3507, %r3448, %r3506;
	or.b32  	%r3508, %r3505, %r3507;
	add.s32 	%r3509, %r3508, %r3423;
	add.s32 	%r3510, %r3509, %r3504;
	add.s32 	%r3511, %r3510, %r1343;
	add.s32 	%r3512, %r3511, %r2351;
	shf.l.wrap.b32 	%r3513, %r3499, %r3499, 30;
	shf.l.wrap.b32 	%r3514, %r3499, %r3499, 19;
	xor.b32  	%r3515, %r3513, %r3514;
	shf.l.wrap.b32 	%r3516, %r3499, %r3499, 10;
	xor.b32  	%r3517, %r3515, %r3516;
	xor.b32  	%r3518, %r3474, %r3449;
	and.b32  	%r3519, %r3499, %r3518;
	and.b32  	%r3520, %r3474, %r3449;
	xor.b32  	%r3521, %r3519, %r3520;
	add.s32 	%r3522, %r3517, %r3521;
	add.s32 	%r3523, %r3512, %r3424;
	add.s32 	%r3524, %r3522, %r3512;
	shf.l.wrap.b32 	%r3525, %r3523, %r3523, 26;
	shf.l.wrap.b32 	%r3526, %r3523, %r3523, 21;
	xor.b32  	%r3527, %r3525, %r3526;
	shf.l.wrap.b32 	%r3528, %r3523, %r3523, 7;
	xor.b32  	%r3529, %r3527, %r3528;
	and.b32  	%r3530, %r3523, %r3498;
	not.b32 	%r3531, %r3523;
	and.b32  	%r3532, %r3473, %r3531;
	or.b32  	%r3533, %r3530, %r3532;
	add.s32 	%r3534, %r3533, %r3448;
	add.s32 	%r3535, %r3534, %r3529;
	add.s32 	%r3536, %r3535, %r1369;
	add.s32 	%r3537, %r3536, %r2364;
	shf.l.wrap.b32 	%r3538, %r3524, %r3524, 30;
	shf.l.wrap.b32 	%r3539, %r3524, %r3524, 19;
	xor.b32  	%r3540, %r3538, %r3539;
	shf.l.wrap.b32 	%r3541, %r3524, %r3524, 10;
	xor.b32  	%r3542, %r3540, %r3541;
	xor.b32  	%r3543, %r3499, %r3474;
	and.b32  	%r3544, %r3524, %r3543;
	and.b32  	%r3545, %r3499, %r3474;
	xor.b32  	%r3546, %r3544, %r3545;
	add.s32 	%r3547, %r3542, %r3546;
	add.s32 	%r3548, %r3537, %r3449;
	add.s32 	%r3549, %r3547, %r3537;
	shf.l.wrap.b32 	%r3550, %r3548, %r3548, 26;
	shf.l.wrap.b32 	%r3551, %r3548, %r3548, 21;
	xor.b32  	%r3552, %r3550, %r3551;
	shf.l.wrap.b32 	%r3553, %r3548, %r3548, 7;
	xor.b32  	%r3554, %r3552, %r3553;
	and.b32  	%r3555, %r3548, %r3523;
	not.b32 	%r3556, %r3548;
	and.b32  	%r3557, %r3498, %r3556;
	or.b32  	%r3558, %r3555, %r3557;
	add.s32 	%r3559, %r3558, %r3473;
	add.s32 	%r3560, %r3559, %r3554;
	add.s32 	%r3561, %r3560, %r1395;
	add.s32 	%r3562, %r3561, %r2377;
	shf.l.wrap.b32 	%r3563, %r3549, %r3549, 30;
	shf.l.wrap.b32 	%r3564, %r3549, %r3549, 19;
	xor.b32  	%r3565, %r3563, %r3564;
	shf.l.wrap.b32 	%r3566, %r3549, %r3549, 10;
	xor.b32  	%r3567, %r3565, %r3566;
	xor.b32  	%r3568, %r3524, %r3499;
	and.b32  	%r3569, %r3549, %r3568;
	and.b32  	%r3570, %r3524, %r3499;
	xor.b32  	%r3571, %r3569, %r3570;
	add.s32 	%r3572, %r3567, %r3571;
	add.s32 	%r3573, %r3562, %r3474;
	add.s32 	%r3574, %r3572, %r3562;
	shf.l.wrap.b32 	%r3575, %r3573, %r3573, 26;
	shf.l.wrap.b32 	%r3576, %r3573, %r3573, 21;
	xor.b32  	%r3577, %r3575, %r3576;
	shf.l.wrap.b32 	%r3578, %r3573, %r3573, 7;
	xor.b32  	%r3579, %r3577, %r3578;
	and.b32  	%r3580, %r3573, %r3548;
	not.b32 	%r3581, %r3573;
	and.b32  	%r3582, %r3523, %r3581;
	or.b32  	%r3583, %r3580, %r3582;
	add.s32 	%r3584, %r3583, %r3498;
	add.s32 	%r3585, %r3584, %r3579;
	add.s32 	%r3586, %r3585, %r1421;
	add.s32 	%r3587, %r3586, %r2390;
	shf.l.wrap.b32 	%r3588, %r3574, %r3574, 30;
	shf.l.wrap.b32 	%r3589, %r3574, %r3574, 19;
	xor.b32  	%r3590, %r3588, %r3589;
	shf.l.wrap.b32 	%r3591, %r3574, %r3574, 10;
	xor.b32  	%r3592, %r3590, %r3591;
	xor.b32  	%r3593, %r3549, %r3524;
	and.b32  	%r3594, %r3574, %r3593;
	and.b32  	%r3595, %r3549, %r3524;
	xor.b32  	%r3596, %r3594, %r3595;
	add.s32 	%r3597, %r3592, %r3596;
	add.s32 	%r3598, %r3587, %r3499;
	add.s32 	%r3599, %r3597, %r3587;
	shf.l.wrap.b32 	%r3600, %r3598, %r3598, 26;
	shf.l.wrap.b32 	%r3601, %r3598, %r3598, 21;
	xor.b32  	%r3602, %r3600, %r3601;
	shf.l.wrap.b32 	%r3603, %r3598, %r3598, 7;
	xor.b32  	%r3604, %r3602, %r3603;
	and.b32  	%r3605, %r3598, %r3573;
	not.b32 	%r3606, %r3598;
	and.b32  	%r3607, %r3548, %r3606;
	or.b32  	%r3608, %r3605, %r3607;
	add.s32 	%r3609, %r3608, %r3523;
	add.s32 	%r3610, %r3609, %r3604;
	add.s32 	%r3611, %r3610, %r1447;
	add.s32 	%r3612, %r3611, %r2403;
	shf.l.wrap.b32 	%r3613, %r3599, %r3599, 30;
	shf.l.wrap.b32 	%r3614, %r3599, %r3599, 19;
	xor.b32  	%r3615, %r3613, %r3614;
	shf.l.wrap.b32 	%r3616, %r3599, %r3599, 10;
	xor.b32  	%r3617, %r3615, %r3616;
	xor.b32  	%r3618, %r3574, %r3549;
	and.b32  	%r3619, %r3599, %r3618;
	and.b32  	%r3620, %r3574, %r3549;
	xor.b32  	%r3621, %r3619, %r3620;
	add.s32 	%r3622, %r3617, %r3621;
	add.s32 	%r3623, %r3612, %r3524;
	add.s32 	%r3624, %r3622, %r3612;
	shf.l.wrap.b32 	%r3625, %r3623, %r3623, 26;
	shf.l.wrap.b32 	%r3626, %r3623, %r3623, 21;
	xor.b32  	%r3627, %r3625, %r3626;
	shf.l.wrap.b32 	%r3628, %r3623, %r3623, 7;
	xor.b32  	%r3629, %r3627, %r3628;
	and.b32  	%r3630, %r3623, %r3598;
	not.b32 	%r3631, %r3623;
	and.b32  	%r3632, %r3573, %r3631;
	or.b32  	%r3633, %r3630, %r3632;
	add.s32 	%r3634, %r3633, %r3548;
	add.s32 	%r3635, %r3634, %r3629;
	add.s32 	%r3636, %r3635, %r1473;
	add.s32 	%r3637, %r3636, %r2416;
	shf.l.wrap.b32 	%r3638, %r3624, %r3624, 30;
	shf.l.wrap.b32 	%r3639, %r3624, %r3624, 19;
	xor.b32  	%r3640, %r3638, %r3639;
	shf.l.wrap.b32 	%r3641, %r3624, %r3624, 10;
	xor.b32  	%r3642, %r3640, %r3641;
	xor.b32  	%r3643, %r3599, %r3574;
	and.b32  	%r3644, %r3624, %r3643;
	and.b32  	%r3645, %r3599, %r3574;
	xor.b32  	%r3646, %r3644, %r3645;
	add.s32 	%r3647, %r3642, %r3646;
	add.s32 	%r3648, %r3637, %r3549;
	add.s32 	%r3649, %r3647, %r3637;
	shf.l.wrap.b32 	%r3650, %r3648, %r3648, 26;
	shf.l.wrap.b32 	%r3651, %r3648, %r3648, 21;
	xor.b32  	%r3652, %r3650, %r3651;
	shf.l.wrap.b32 	%r3653, %r3648, %r3648, 7;
	xor.b32  	%r3654, %r3652, %r3653;
	and.b32  	%r3655, %r3648, %r3623;
	not.b32 	%r3656, %r3648;
	and.b32  	%r3657, %r3598, %r3656;
	or.b32  	%r3658, %r3655, %r3657;
	add.s32 	%r3659, %r3658, %r3573;
	add.s32 	%r3660, %r3659, %r3654;
	add.s32 	%r3661, %r3660, %r1499;
	add.s32 	%r3662, %r3661, %r2429;
	shf.l.wrap.b32 	%r3663, %r3649, %r3649, 30;
	shf.l.wrap.b32 	%r3664, %r3649, %r3649, 19;
	xor.b32  	%r3665, %r3663, %r3664;
	shf.l.wrap.b32 	%r3666, %r3649, %r3649, 10;
	xor.b32  	%r3667, %r3665, %r3666;
	xor.b32  	%r3668, %r3624, %r3599;
	and.b32  	%r3669, %r3649, %r3668;
	and.b32  	%r3670, %r3624, %r3599;
	xor.b32  	%r3671, %r3669, %r3670;
	add.s32 	%r3672, %r3667, %r3671;
	add.s32 	%r3673, %r3662, %r3574;
	add.s32 	%r3674, %r3672, %r3662;
	shf.l.wrap.b32 	%r3675, %r3673, %r3673, 26;
	shf.l.wrap.b32 	%r3676, %r3673, %r3673, 21;
	xor.b32  	%r3677, %r3675, %r3676;
	shf.l.wrap.b32 	%r3678, %r3673, %r3673, 7;
	xor.b32  	%r3679, %r3677, %r3678;
	and.b32  	%r3680, %r3673, %r3648;
	not.b32 	%r3681, %r3673;
	and.b32  	%r3682, %r3623, %r3681;
	or.b32  	%r3683, %r3680, %r3682;
	add.s32 	%r3684, %r3683, %r3598;
	add.s32 	%r3685, %r3684, %r3679;
	add.s32 	%r3686, %r3685, %r1525;
	add.s32 	%r3687, %r3686, %r2442;
	shf.l.wrap.b32 	%r3688, %r3674, %r3674, 30;
	shf.l.wrap.b32 	%r3689, %r3674, %r3674, 19;
	xor.b32  	%r3690, %r3688, %r3689;
	shf.l.wrap.b32 	%r3691, %r3674, %r3674, 10;
	xor.b32  	%r3692, %r3690, %r3691;
	xor.b32  	%r3693, %r3649, %r3624;
	and.b32  	%r3694, %r3674, %r3693;
	and.b32  	%r3695, %r3649, %r3624;
	xor.b32  	%r3696, %r3694, %r3695;
	add.s32 	%r3697, %r3692, %r3696;
	add.s32 	%r3698, %r3687, %r3599;
	add.s32 	%r3699, %r3697, %r3687;
	shf.l.wrap.b32 	%r3700, %r3698, %r3698, 26;
	shf.l.wrap.b32 	%r3701, %r3698, %r3698, 21;
	xor.b32  	%r3702, %r3700, %r3701;
	shf.l.wrap.b32 	%r3703, %r3698, %r3698, 7;
	xor.b32  	%r3704, %r3702, %r3703;
	and.b32  	%r3705, %r3698, %r3673;
	not.b32 	%r3706, %r3698;
	and.b32  	%r3707, %r3648, %r3706;
	or.b32  	%r3708, %r3705, %r3707;
	add.s32 	%r3709, %r3708, %r3623;
	add.s32 	%r3710, %r3709, %r3704;
	add.s32 	%r3711, %r3710, %r1551;
	add.s32 	%r3712, %r3711, %r2455;
	shf.l.wrap.b32 	%r3713, %r3699, %r3699, 30;
	shf.l.wrap.b32 	%r3714, %r3699, %r3699, 19;
	xor.b32  	%r3715, %r3713, %r3714;
	shf.l.wrap.b32 	%r3716, %r3699, %r3699, 10;
	xor.b32  	%r3717, %r3715, %r3716;
	xor.b32  	%r3718, %r3674, %r3649;
	and.b32  	%r3719, %r3699, %r3718;
	and.b32  	%r3720, %r3674, %r3649;
	xor.b32  	%r3721, %r3719, %r3720;
	add.s32 	%r3722, %r3717, %r3721;
	add.s32 	%r3723, %r3712, %r3624;
	add.s32 	%r3724, %r3722, %r3712;
	shf.l.wrap.b32 	%r3725, %r3723, %r3723, 26;
	shf.l.wrap.b32 	%r3726, %r3723, %r3723, 21;
	xor.b32  	%r3727, %r3725, %r3726;
	shf.l.wrap.b32 	%r3728, %r3723, %r3723, 7;
	xor.b32  	%r3729, %r3727, %r3728;
	and.b32  	%r3730, %r3723, %r3698;
	not.b32 	%r3731, %r3723;
	and.b32  	%r3732, %r3673, %r3731;
	or.b32  	%r3733, %r3730, %r3732;
	add.s32 	%r3734, %r3733, %r3648;
	add.s32 	%r3735, %r3734, %r3729;
	add.s32 	%r3736, %r3735, %r1577;
	add.s32 	%r3737, %r3736, %r2468;
	shf.l.wrap.b32 	%r3738, %r3724, %r3724, 30;
	shf.l.wrap.b32 	%r3739, %r3724, %r3724, 19;
	xor.b32  	%r3740, %r3738, %r3739;
	shf.l.wrap.b32 	%r3741, %r3724, %r3724, 10;
	xor.b32  	%r3742, %r3740, %r3741;
	xor.b32  	%r3743, %r3699, %r3674;
	and.b32  	%r3744, %r3724, %r3743;
	and.b32  	%r3745, %r3699, %r3674;
	xor.b32  	%r3746, %r3744, %r3745;
	add.s32 	%r3747, %r3742, %r3746;
	add.s32 	%r3748, %r3737, %r3649;
	add.s32 	%r3749, %r3747, %r3737;
	shf.l.wrap.b32 	%r3750, %r3748, %r3748, 26;
	shf.l.wrap.b32 	%r3751, %r3748, %r3748, 21;
	xor.b32  	%r3752, %r3750, %r3751;
	shf.l.wrap.b32 	%r3753, %r3748, %r3748, 7;
	xor.b32  	%r3754, %r3752, %r3753;
	and.b32  	%r3755, %r3748, %r3723;
	not.b32 	%r3756, %r3748;
	and.b32  	%r3757, %r3698, %r3756;
	or.b32  	%r3758, %r3755, %r3757;
	add.s32 	%r3759, %r3758, %r3673;
	add.s32 	%r3760, %r3759, %r3754;
	add.s32 	%r3761, %r3760, %r1603;
	add.s32 	%r3762, %r3761, %r2481;
	shf.l.wrap.b32 	%r3763, %r3749, %r3749, 30;
	shf.l.wrap.b32 	%r3764, %r3749, %r3749, 19;
	xor.b32  	%r3765, %r3763, %r3764;
	shf.l.wrap.b32 	%r3766, %r3749, %r3749, 10;
	xor.b32  	%r3767, %r3765, %r3766;
	xor.b32  	%r3768, %r3724, %r3699;
	and.b32  	%r3769, %r3749, %r3768;
	and.b32  	%r3770, %r3724, %r3699;
	xor.b32  	%r3771, %r3769, %r3770;
	add.s32 	%r3772, %r3767, %r3771;
	add.s32 	%r3773, %r3762, %r3674;
	add.s32 	%r3774, %r3772, %r3762;
	shf.l.wrap.b32 	%r3775, %r3773, %r3773, 26;
	shf.l.wrap.b32 	%r3776, %r3773, %r3773, 21;
	xor.b32  	%r3777, %r3775, %r3776;
	shf.l.wrap.b32 	%r3778, %r3773, %r3773, 7;
	xor.b32  	%r3779, %r3777, %r3778;
	and.b32  	%r3780, %r3773, %r3748;
	not.b32 	%r3781, %r3773;
	and.b32  	%r3782, %r3723, %r3781;
	or.b32  	%r3783, %r3780, %r3782;
	add.s32 	%r3784, %r3783, %r3698;
	add.s32 	%r3785, %r3784, %r3779;
	add.s32 	%r3786, %r3785, %r1629;
	add.s32 	%r3787, %r3786, %r2494;
	shf.l.wrap.b32 	%r3788, %r3774, %r3774, 30;
	shf.l.wrap.b32 	%r3789, %r3774, %r3774, 19;
	xor.b32  	%r3790, %r3788, %r3789;
	shf.l.wrap.b32 	%r3791, %r3774, %r3774, 10;
	xor.b32  	%r3792, %r3790, %r3791;
	xor.b32  	%r3793, %r3749, %r3724;
	and.b32  	%r3794, %r3774, %r3793;
	and.b32  	%r3795, %r3749, %r3724;
	xor.b32  	%r3796, %r3794, %r3795;
	add.s32 	%r3797, %r3792, %r3796;
	add.s32 	%r3798, %r3787, %r3699;
	add.s32 	%r3799, %r3797, %r3787;
	shf.l.wrap.b32 	%r3800, %r3798, %r3798, 26;
	shf.l.wrap.b32 	%r3801, %r3798, %r3798, 21;
	xor.b32  	%r3802, %r3800, %r3801;
	shf.l.wrap.b32 	%r3803, %r3798, %r3798, 7;
	xor.b32  	%r3804, %r3802, %r3803;
	and.b32  	%r3805, %r3798, %r3773;
	not.b32 	%r3806, %r3798;
	and.b32  	%r3807, %r3748, %r3806;
	or.b32  	%r3808, %r3805, %r3807;
	add.s32 	%r3809, %r3808, %r3723;
	add.s32 	%r3810, %r3809, %r3804;
	add.s32 	%r3811, %r3810, %r1655;
	add.s32 	%r3812, %r3811, %r2507;
	shf.l.wrap.b32 	%r3813, %r3799, %r3799, 30;
	shf.l.wrap.b32 	%r3814, %r3799, %r3799, 19;
	xor.b32  	%r3815, %r3813, %r3814;
	shf.l.wrap.b32 	%r3816, %r3799, %r3799, 10;
	xor.b32  	%r3817, %r3815, %r3816;
	xor.b32  	%r3818, %r3774, %r3749;
	and.b32  	%r3819, %r3799, %r3818;
	and.b32  	%r3820, %r3774, %r3749;
	xor.b32  	%r3821, %r3819, %r3820;
	add.s32 	%r3822, %r3817, %r3821;
	add.s32 	%r3823, %r3812, %r3724;
	add.s32 	%r3824, %r3822, %r3812;
	shf.l.wrap.b32 	%r3825, %r3823, %r3823, 26;
	shf.l.wrap.b32 	%r3826, %r3823, %r3823, 21;
	xor.b32  	%r3827, %r3825, %r3826;
	shf.l.wrap.b32 	%r3828, %r3823, %r3823, 7;
	xor.b32  	%r3829, %r3827, %r3828;
	and.b32  	%r3830, %r3823, %r3798;
	not.b32 	%r3831, %r3823;
	and.b32  	%r3832, %r3773, %r3831;
	or.b32  	%r3833, %r3830, %r3832;
	add.s32 	%r3834, %r3833, %r3748;
	add.s32 	%r3835, %r3834, %r3829;
	add.s32 	%r3836, %r3835, %r1681;
	add.s32 	%r3837, %r3836, %r2520;
	shf.l.wrap.b32 	%r3838, %r3824, %r3824, 30;
	shf.l.wrap.b32 	%r3839, %r3824, %r3824, 19;
	xor.b32  	%r3840, %r3838, %r3839;
	shf.l.wrap.b32 	%r3841, %r3824, %r3824, 10;
	xor.b32  	%r3842, %r3840, %r3841;
	xor.b32  	%r3843, %r3799, %r3774;
	and.b32  	%r3844, %r3824, %r3843;
	and.b32  	%r3845, %r3799, %r3774;
	xor.b32  	%r3846, %r3844, %r3845;
	add.s32 	%r3847, %r3842, %r3846;
	add.s32 	%r3848, %r3837, %r3749;
	add.s32 	%r3849, %r3847, %r3837;
	shf.l.wrap.b32 	%r3850, %r3848, %r3848, 26;
	shf.l.wrap.b32 	%r3851, %r3848, %r3848, 21;
	xor.b32  	%r3852, %r3850, %r3851;
	shf.l.wrap.b32 	%r3853, %r3848, %r3848, 7;
	xor.b32  	%r3854, %r3852, %r3853;
	and.b32  	%r3855, %r3848, %r3823;
	not.b32 	%r3856, %r3848;
	and.b32  	%r3857, %r3798, %r3856;
	or.b32  	%r3858, %r3855, %r3857;
	add.s32 	%r3859, %r3858, %r3773;
	add.s32 	%r3860, %r3859, %r3854;
	add.s32 	%r3861, %r3860, %r1707;
	add.s32 	%r3862, %r3861, %r2533;
	shf.l.wrap.b32 	%r3863, %r3849, %r3849, 30;
	shf.l.wrap.b32 	%r3864, %r3849, %r3849, 19;
	xor.b32  	%r3865, %r3863, %r3864;
	shf.l.wrap.b32 	%r3866, %r3849, %r3849, 10;
	xor.b32  	%r3867, %r3865, %r3866;
	xor.b32  	%r3868, %r3824, %r3799;
	and.b32  	%r3869, %r3849, %r3868;
	and.b32  	%r3870, %r3824, %r3799;
	xor.b32  	%r3871, %r3869, %r3870;
	add.s32 	%r3872, %r3867, %r3871;
	add.s32 	%r3873, %r3862, %r3774;
	add.s32 	%r3874, %r3872, %r3862;
	shf.l.wrap.b32 	%r3875, %r3873, %r3873, 26;
	shf.l.wrap.b32 	%r3876, %r3873, %r3873, 21;
	xor.b32  	%r3877, %r3875, %r3876;
	shf.l.wrap.b32 	%r3878, %r3873, %r3873, 7;
	xor.b32  	%r3879, %r3877, %r3878;
	and.b32  	%r3880, %r3873, %r3848;
	not.b32 	%r3881, %r3873;
	and.b32  	%r3882, %r3823, %r3881;
	or.b32  	%r3883, %r3880, %r3882;
	add.s32 	%r3884, %r3883, %r3798;
	add.s32 	%r3885, %r3884, %r3879;
	add.s32 	%r3886, %r3885, %r1733;
	add.s32 	%r3887, %r3886, %r2546;
	shf.l.wrap.b32 	%r3888, %r3874, %r3874, 30;
	shf.l.wrap.b32 	%r3889, %r3874, %r3874, 19;
	xor.b32  	%r3890, %r3888, %r3889;
	shf.l.wrap.b32 	%r3891, %r3874, %r3874, 10;
	xor.b32  	%r3892, %r3890, %r3891;
	xor.b32  	%r3893, %r3849, %r3824;
	and.b32  	%r3894, %r3874, %r3893;
	and.b32  	%r3895, %r3849, %r3824;
	xor.b32  	%r3896, %r3894, %r3895;
	add.s32 	%r3897, %r3892, %r3896;
	add.s32 	%r3898, %r3887, %r3799;
	add.s32 	%r3899, %r3897, %r3887;
	shf.l.wrap.b32 	%r3900, %r3898, %r3898, 26;
	shf.l.wrap.b32 	%r3901, %r3898, %r3898, 21;
	xor.b32  	%r3902, %r3900, %r3901;
	shf.l.wrap.b32 	%r3903, %r3898, %r3898, 7;
	xor.b32  	%r3904, %r3902, %r3903;
	and.b32  	%r3905, %r3898, %r3873;
	not.b32 	%r3906, %r3898;
	and.b32  	%r3907, %r3848, %r3906;
	or.b32  	%r3908, %r3905, %r3907;
	add.s32 	%r3909, %r3908, %r3823;
	add.s32 	%r3910, %r3909, %r3904;
	add.s32 	%r3911, %r3910, %r1759;
	add.s32 	%r3912, %r3911, %r2559;
	shf.l.wrap.b32 	%r3913, %r3899, %r3899, 30;
	shf.l.wrap.b32 	%r3914, %r3899, %r3899, 19;
	xor.b32  	%r3915, %r3913, %r3914;
	shf.l.wrap.b32 	%r3916, %r3899, %r3899, 10;
	xor.b32  	%r3917, %r3915, %r3916;
	xor.b32  	%r3918, %r3874, %r3849;
	and.b32  	%r3919, %r3899, %r3918;
	and.b32  	%r3920, %r3874, %r3849;
	xor.b32  	%r3921, %r3919, %r3920;
	add.s32 	%r3922, %r3917, %r3921;
	add.s32 	%r3923, %r3912, %r3824;
	add.s32 	%r3924, %r3922, %r3912;
	shf.l.wrap.b32 	%r3925, %r3923, %r3923, 26;
	shf.l.wrap.b32 	%r3926, %r3923, %r3923, 21;
	xor.b32  	%r3927, %r3925, %r3926;
	shf.l.wrap.b32 	%r3928, %r3923, %r3923, 7;
	xor.b32  	%r3929, %r3927, %r3928;
	and.b32  	%r3930, %r3923, %r3898;
	not.b32 	%r3931, %r3923;
	and.b32  	%r3932, %r3873, %r3931;
	or.b32  	%r3933, %r3930, %r3932;
	add.s32 	%r3934, %r3933, %r3848;
	add.s32 	%r3935, %r3934, %r3929;
	add.s32 	%r3936, %r3935, %r1785;
	add.s32 	%r3937, %r3936, %r2572;
	shf.l.wrap.b32 	%r3938, %r3924, %r3924, 30;
	shf.l.wrap.b32 	%r3939, %r3924, %r3924, 19;
	xor.b32  	%r3940, %r3938, %r3939;
	shf.l.wrap.b32 	%r3941, %r3924, %r3924, 10;
	xor.b32  	%r3942, %r3940, %r3941;
	xor.b32  	%r3943, %r3899, %r3874;
	and.b32  	%r3944, %r3924, %r3943;
	and.b32  	%r3945, %r3899, %r3874;
	xor.b32  	%r3946, %r3944, %r3945;
	add.s32 	%r3947, %r3942, %r3946;
	add.s32 	%r3948, %r3937, %r3849;
	add.s32 	%r3949, %r3947, %r3937;
	shf.l.wrap.b32 	%r3950, %r3948, %r3948, 26;
	shf.l.wrap.b32 	%r3951, %r3948, %r3948, 21;
	xor.b32  	%r3952, %r3950, %r3951;
	shf.l.wrap.b32 	%r3953, %r3948, %r3948, 7;
	xor.b32  	%r3954, %r3952, %r3953;
	and.b32  	%r3955, %r3948, %r3923;
	not.b32 	%r3956, %r3948;
	and.b32  	%r3957, %r3898, %r3956;
	or.b32  	%r3958, %r3955, %r3957;
	add.s32 	%r3959, %r3958, %r3873;
	add.s32 	%r3960, %r3959, %r3954;
	add.s32 	%r3961, %r3960, %r1811;
	add.s32 	%r3962, %r3961, %r2585;
	shf.l.wrap.b32 	%r3963, %r3949, %r3949, 30;
	shf.l.wrap.b32 	%r3964, %r3949, %r3949, 19;
	xor.b32  	%r3965, %r3963, %r3964;
	shf.l.wrap.b32 	%r3966, %r3949, %r3949, 10;
	xor.b32  	%r3967, %r3965, %r3966;
	xor.b32  	%r3968, %r3924, %r3899;
	and.b32  	%r3969, %r3949, %r3968;
	and.b32  	%r3970, %r3924, %r3899;
	xor.b32  	%r3971, %r3969, %r3970;
	add.s32 	%r3972, %r3967, %r3971;
	add.s32 	%r3973, %r3962, %r3874;
	add.s32 	%r3974, %r3972, %r3962;
	shf.l.wrap.b32 	%r3975, %r3973, %r3973, 26;
	shf.l.wrap.b32 	%r3976, %r3973, %r3973, 21;
	xor.b32  	%r3977, %r3975, %r3976;
	shf.l.wrap.b32 	%r3978, %r3973, %r3973, 7;
	xor.b32  	%r3979, %r3977, %r3978;
	and.b32  	%r3980, %r3973, %r3948;
	not.b32 	%r3981, %r3973;
	and.b32  	%r3982, %r3923, %r3981;
	or.b32  	%r3983, %r3980, %r3982;
	add.s32 	%r3984, %r3983, %r3898;
	add.s32 	%r3985, %r3984, %r3979;
	add.s32 	%r3986, %r3985, %r1837;
	add.s32 	%r3987, %r3986, %r2598;
	shf.l.wrap.b32 	%r3988, %r3974, %r3974, 30;
	shf.l.wrap.b32 	%r3989, %r3974, %r3974, 19;
	xor.b32  	%r3990, %r3988, %r3989;
	shf.l.wrap.b32 	%r3991, %r3974, %r3974, 10;
	xor.b32  	%r3992, %r3990, %r3991;
	xor.b32  	%r3993, %r3949, %r3924;
	and.b32  	%r3994, %r3974, %r3993;
	and.b32  	%r3995, %r3949, %r3924;
	xor.b32  	%r3996, %r3994, %r3995;
	add.s32 	%r3997, %r3992, %r3996;
	add.s32 	%r3998, %r3987, %r3899;
	add.s32 	%r3999, %r3997, %r3987;
	shf.l.wrap.b32 	%r4000, %r3998, %r3998, 26;
	shf.l.wrap.b32 	%r4001, %r3998, %r3998, 21;
	xor.b32  	%r4002, %r4000, %r4001;
	shf.l.wrap.b32 	%r4003, %r3998, %r3998, 7;
	xor.b32  	%r4004, %r4002, %r4003;
	and.b32  	%r4005, %r3998, %r3973;
	not.b32 	%r4006, %r3998;
	and.b32  	%r4007, %r3948, %r4006;
	or.b32  	%r4008, %r4005, %r4007;
	add.s32 	%r4009, %r4008, %r3923;
	add.s32 	%r4010, %r4009, %r4004;
	add.s32 	%r4011, %r4010, %r1863;
	add.s32 	%r4012, %r4011, %r2611;
	shf.l.wrap.b32 	%r4013, %r3999, %r3999, 30;
	shf.l.wrap.b32 	%r4014, %r3999, %r3999, 19;
	xor.b32  	%r4015, %r4013, %r4014;
	shf.l.wrap.b32 	%r4016, %r3999, %r3999, 10;
	xor.b32  	%r4017, %r4015, %r4016;
	xor.b32  	%r4018, %r3974, %r3949;
	and.b32  	%r4019, %r3999, %r4018;
	and.b32  	%r4020, %r3974, %r3949;
	xor.b32  	%r4021, %r4019, %r4020;
	add.s32 	%r4022, %r4017, %r4021;
	add.s32 	%r4023, %r4012, %r3924;
	add.s32 	%r4024, %r4022, %r4012;
	shf.l.wrap.b32 	%r4025, %r4023, %r4023, 26;
	shf.l.wrap.b32 	%r4026, %r4023, %r4023, 21;
	xor.b32  	%r4027, %r4025, %r4026;
	shf.l.wrap.b32 	%r4028, %r4023, %r4023, 7;
	xor.b32  	%r4029, %r4027, %r4028;
	and.b32  	%r4030, %r4023, %r3998;
	not.b32 	%r4031, %r4023;
	and.b32  	%r4032, %r3973, %r4031;
	or.b32  	%r4033, %r4030, %r4032;
	add.s32 	%r4034, %r4033, %r3948;
	add.s32 	%r4035, %r4034, %r4029;
	add.s32 	%r4036, %r4035, %r1889;
	add.s32 	%r4037, %r4036, %r2624;
	shf.l.wrap.b32 	%r4038, %r4024, %r4024, 30;
	shf.l.wrap.b32 	%r4039, %r4024, %r4024, 19;
	xor.b32  	%r4040, %r4038, %r4039;
	shf.l.wrap.b32 	%r4041, %r4024, %r4024, 10;
	xor.b32  	%r4042, %r4040, %r4041;
	xor.b32  	%r4043, %r3999, %r3974;
	and.b32  	%r4044, %r4024, %r4043;
	and.b32  	%r4045, %r3999, %r3974;
	xor.b32  	%r4046, %r4044, %r4045;
	add.s32 	%r4047, %r4042, %r4046;
	add.s32 	%r4048, %r4037, %r3949;
	add.s32 	%r4049, %r4047, %r4037;
	shf.l.wrap.b32 	%r4050, %r4048, %r4048, 26;
	shf.l.wrap.b32 	%r4051, %r4048, %r4048, 21;
	xor.b32  	%r4052, %r4050, %r4051;
	shf.l.wrap.b32 	%r4053, %r4048, %r4048, 7;
	xor.b32  	%r4054, %r4052, %r4053;
	and.b32  	%r4055, %r4048, %r4023;
	not.b32 	%r4056, %r4048;
	and.b32  	%r4057, %r3998, %r4056;
	or.b32  	%r4058, %r4055, %r4057;
	add.s32 	%r4059, %r4058, %r3973;
	add.s32 	%r4060, %r4059, %r4054;
	add.s32 	%r4061, %r4060, %r1915;
	add.s32 	%r4062, %r4061, %r2637;
	shf.l.wrap.b32 	%r4063, %r4049, %r4049, 30;
	shf.l.wrap.b32 	%r4064, %r4049, %r4049, 19;
	xor.b32  	%r4065, %r4063, %r4064;
	shf.l.wrap.b32 	%r4066, %r4049, %r4049, 10;
	xor.b32  	%r4067, %r4065, %r4066;
	xor.b32  	%r4068, %r4024, %r3999;
	and.b32  	%r4069, %r4049, %r4068;
	and.b32  	%r4070, %r4024, %r3999;
	xor.b32  	%r4071, %r4069, %r4070;
	add.s32 	%r4072, %r4067, %r4071;
	add.s32 	%r4073, %r4062, %r3974;
	add.s32 	%r4074, %r4072, %r4062;
	shf.l.wrap.b32 	%r4075, %r4073, %r4073, 26;
	shf.l.wrap.b32 	%r4076, %r4073, %r4073, 21;
	xor.b32  	%r4077, %r4075, %r4076;
	shf.l.wrap.b32 	%r4078, %r4073, %r4073, 7;
	xor.b32  	%r4079, %r4077, %r4078;
	and.b32  	%r4080, %r4073, %r4048;
	not.b32 	%r4081, %r4073;
	and.b32  	%r4082, %r4023, %r4081;
	or.b32  	%r4083, %r4080, %r4082;
	add.s32 	%r4084, %r4083, %r3998;
	add.s32 	%r4085, %r4084, %r4079;
	add.s32 	%r4086, %r4085, %r1941;
	add.s32 	%r4087, %r4086, %r2650;
	shf.l.wrap.b32 	%r4088, %r4074, %r4074, 30;
	shf.l.wrap.b32 	%r4089, %r4074, %r4074, 19;
	xor.b32  	%r4090, %r4088, %r4089;
	shf.l.wrap.b32 	%r4091, %r4074, %r4074, 10;
	xor.b32  	%r4092, %r4090, %r4091;
	xor.b32  	%r4093, %r4049, %r4024;
	and.b32  	%r4094, %r4074, %r4093;
	and.b32  	%r4095, %r4049, %r4024;
	xor.b32  	%r4096, %r4094, %r4095;
	add.s32 	%r4097, %r4092, %r4096;
	add.s32 	%r4098, %r4087, %r3999;
	add.s32 	%r4099, %r4097, %r4087;
	shf.l.wrap.b32 	%r4100, %r4098, %r4098, 26;
	shf.l.wrap.b32 	%r4101, %r4098, %r4098, 21;
	xor.b32  	%r4102, %r4100, %r4101;
	shf.l.wrap.b32 	%r4103, %r4098, %r4098, 7;
	xor.b32  	%r4104, %r4102, %r4103;
	and.b32  	%r4105, %r4098, %r4073;
	not.b32 	%r4106, %r4098;
	and.b32  	%r4107, %r4048, %r4106;
	or.b32  	%r4108, %r4105, %r4107;
	add.s32 	%r4109, %r4108, %r4023;
	add.s32 	%r4110, %r4109, %r4104;
	add.s32 	%r4111, %r4110, %r1967;
	add.s32 	%r4112, %r4111, %r2663;
	shf.l.wrap.b32 	%r4113, %r4099, %r4099, 30;
	shf.l.wrap.b32 	%r4114, %r4099, %r4099, 19;
	xor.b32  	%r4115, %r4113, %r4114;
	shf.l.wrap.b32 	%r4116, %r4099, %r4099, 10;
	xor.b32  	%r4117, %r4115, %r4116;
	xor.b32  	%r4118, %r4074, %r4049;
	and.b32  	%r4119, %r4099, %r4118;
	and.b32  	%r4120, %r4074, %r4049;
	xor.b32  	%r4121, %r4119, %r4120;
	add.s32 	%r4122, %r4117, %r4121;
	add.s32 	%r4123, %r4112, %r4024;
	add.s32 	%r4124, %r4122, %r4112;
	shf.l.wrap.b32 	%r4125, %r4123, %r4123, 26;
	shf.l.wrap.b32 	%r4126, %r4123, %r4123, 21;
	xor.b32  	%r4127, %r4125, %r4126;
	shf.l.wrap.b32 	%r4128, %r4123, %r4123, 7;
	xor.b32  	%r4129, %r4127, %r4128;
	and.b32  	%r4130, %r4123, %r4098;
	not.b32 	%r4131, %r4123;
	and.b32  	%r4132, %r4073, %r4131;
	or.b32  	%r4133, %r4130, %r4132;
	add.s32 	%r4134, %r4133, %r4048;
	add.s32 	%r4135, %r4134, %r4129;
	add.s32 	%r4136, %r4135, %r1993;
	add.s32 	%r4137, %r4136, %r2676;
	shf.l.wrap.b32 	%r4138, %r4124, %r4124, 30;
	shf.l.wrap.b32 	%r4139, %r4124, %r4124, 19;
	xor.b32  	%r4140, %r4138, %r4139;
	shf.l.wrap.b32 	%r4141, %r4124, %r4124, 10;
	xor.b32  	%r4142, %r4140, %r4141;
	xor.b32  	%r4143, %r4099, %r4074;
	and.b32  	%r4144, %r4124, %r4143;
	and.b32  	%r4145, %r4099, %r4074;
	xor.b32  	%r4146, %r4144, %r4145;
	add.s32 	%r4147, %r4142, %r4146;
	add.s32 	%r4148, %r4137, %r4049;
	add.s32 	%r4149, %r4147, %r4137;
	shf.l.wrap.b32 	%r4150, %r4148, %r4148, 26;
	shf.l.wrap.b32 	%r4151, %r4148, %r4148, 21;
	xor.b32  	%r4152, %r4150, %r4151;
	shf.l.wrap.b32 	%r4153, %r4148, %r4148, 7;
	xor.b32  	%r4154, %r4152, %r4153;
	and.b32  	%r4155, %r4148, %r4123;
	not.b32 	%r4156, %r4148;
	and.b32  	%r4157, %r4098, %r4156;
	or.b32  	%r4158, %r4155, %r4157;
	add.s32 	%r4159, %r4158, %r4073;
	add.s32 	%r4160, %r4159, %r4154;
	add.s32 	%r4161, %r4160, %r2019;
	add.s32 	%r4162, %r4161, %r2689;
	shf.l.wrap.b32 	%r4163, %r4149, %r4149, 30;
	shf.l.wrap.b32 	%r4164, %r4149, %r4149, 19;
	xor.b32  	%r4165, %r4163, %r4164;
	shf.l.wrap.b32 	%r4166, %r4149, %r4149, 10;
	xor.b32  	%r4167, %r4165, %r4166;
	xor.b32  	%r4168, %r4124, %r4099;
	and.b32  	%r4169, %r4149, %r4168;
	and.b32  	%r4170, %r4124, %r4099;
	xor.b32  	%r4171, %r4169, %r4170;
	add.s32 	%r4172, %r4167, %r4171;
	add.s32 	%r4173, %r4162, %r4074;
	add.s32 	%r4174, %r4172, %r4162;
	shf.l.wrap.b32 	%r4175, %r4173, %r4173, 26;
	shf.l.wrap.b32 	%r4176, %r4173, %r4173, 21;
	xor.b32  	%r4177, %r4175, %r4176;
	shf.l.wrap.b32 	%r4178, %r4173, %r4173, 7;
	xor.b32  	%r4179, %r4177, %r4178;
	and.b32  	%r4180, %r4173, %r4148;
	not.b32 	%r4181, %r4173;
	and.b32  	%r4182, %r4123, %r4181;
	or.b32  	%r4183, %r4180, %r4182;
	add.s32 	%r4184, %r4183, %r4098;
	add.s32 	%r4185, %r4184, %r4179;
	add.s32 	%r4186, %r4185, %r2045;
	add.s32 	%r4187, %r4186, %r2702;
	shf.l.wrap.b32 	%r4188, %r4174, %r4174, 30;
	shf.l.wrap.b32 	%r4189, %r4174, %r4174, 19;
	xor.b32  	%r4190, %r4188, %r4189;
	shf.l.wrap.b32 	%r4191, %r4174, %r4174, 10;
	xor.b32  	%r4192, %r4190, %r4191;
	xor.b32  	%r4193, %r4149, %r4124;
	and.b32  	%r4194, %r4174, %r4193;
	and.b32  	%r4195, %r4149, %r4124;
	xor.b32  	%r4196, %r4194, %r4195;
	add.s32 	%r4197, %r4192, %r4196;
	add.s32 	%r4198, %r4187, %r4099;
	add.s32 	%r4199, %r4197, %r4187;
	shf.l.wrap.b32 	%r4200, %r4198, %r4198, 26;
	shf.l.wrap.b32 	%r4201, %r4198, %r4198, 21;
	xor.b32  	%r4202, %r4200, %r4201;
	shf.l.wrap.b32 	%r4203, %r4198, %r4198, 7;
	xor.b32  	%r4204, %r4202, %r4203;
	and.b32  	%r4205, %r4198, %r4173;
	not.b32 	%r4206, %r4198;
	and.b32  	%r4207, %r4148, %r4206;
	or.b32  	%r4208, %r4205, %r4207;
	add.s32 	%r4209, %r4208, %r4123;
	add.s32 	%r4210, %r4209, %r4204;
	add.s32 	%r4211, %r4210, %r2071;
	add.s32 	%r4212, %r4211, %r2715;
	shf.l.wrap.b32 	%r4213, %r4199, %r4199, 30;
	shf.l.wrap.b32 	%r4214, %r4199, %r4199, 19;
	xor.b32  	%r4215, %r4213, %r4214;
	shf.l.wrap.b32 	%r4216, %r4199, %r4199, 10;
	xor.b32  	%r4217, %r4215, %r4216;
	xor.b32  	%r4218, %r4174, %r4149;
	and.b32  	%r4219, %r4199, %r4218;
	and.b32  	%r4220, %r4174, %r4149;
	xor.b32  	%r4221, %r4219, %r4220;
	add.s32 	%r4222, %r4217, %r4221;
	add.s32 	%r4223, %r4212, %r4124;
	add.s32 	%r4224, %r4222, %r4212;
	shf.l.wrap.b32 	%r4225, %r4223, %r4223, 26;
	shf.l.wrap.b32 	%r4226, %r4223, %r4223, 21;
	xor.b32  	%r4227, %r4225, %r4226;
	shf.l.wrap.b32 	%r4228, %r4223, %r4223, 7;
	xor.b32  	%r4229, %r4227, %r4228;
	and.b32  	%r4230, %r4223, %r4198;
	not.b32 	%r4231, %r4223;
	and.b32  	%r4232, %r4173, %r4231;
	or.b32  	%r4233, %r4230, %r4232;
	add.s32 	%r4234, %r4233, %r4148;
	add.s32 	%r4235, %r4234, %r4229;
	add.s32 	%r4236, %r4235, %r2097;
	add.s32 	%r4237, %r4236, %r2728;
	shf.l.wrap.b32 	%r4238, %r4224, %r4224, 30;
	shf.l.wrap.b32 	%r4239, %r4224, %r4224, 19;
	xor.b32  	%r4240, %r4238, %r4239;
	shf.l.wrap.b32 	%r4241, %r4224, %r4224, 10;
	xor.b32  	%r4242, %r4240, %r4241;
	xor.b32  	%r4243, %r4199, %r4174;
	and.b32  	%r4244, %r4224, %r4243;
	and.b32  	%r4245, %r4199, %r4174;
	xor.b32  	%r4246, %r4244, %r4245;
	add.s32 	%r4247, %r4242, %r4246;
	add.s32 	%r4248, %r4237, %r4149;
	add.s32 	%r4249, %r4247, %r4237;
	shf.l.wrap.b32 	%r4250, %r4248, %r4248, 26;
	shf.l.wrap.b32 	%r4251, %r4248, %r4248, 21;
	xor.b32  	%r4252, %r4250, %r4251;
	shf.l.wrap.b32 	%r4253, %r4248, %r4248, 7;
	xor.b32  	%r4254, %r4252, %r4253;
	and.b32  	%r4255, %r4248, %r4223;
	not.b32 	%r4256, %r4248;
	and.b32  	%r4257, %r4198, %r4256;
	or.b32  	%r4258, %r4255, %r4257;
	add.s32 	%r4259, %r4258, %r4173;
	add.s32 	%r4260, %r4259, %r4254;
	add.s32 	%r4261, %r4260, %r2123;
	add.s32 	%r4262, %r4261, %r2741;
	shf.l.wrap.b32 	%r4263, %r4249, %r4249, 30;
	shf.l.wrap.b32 	%r4264, %r4249, %r4249, 19;
	xor.b32  	%r4265, %r4263, %r4264;
	shf.l.wrap.b32 	%r4266, %r4249, %r4249, 10;
	xor.b32  	%r4267, %r4265, %r4266;
	xor.b32  	%r4268, %r4224, %r4199;
	and.b32  	%r4269, %r4249, %r4268;
	and.b32  	%r4270, %r4224, %r4199;
	xor.b32  	%r4271, %r4269, %r4270;
	add.s32 	%r4272, %r4267, %r4271;
	add.s32 	%r4273, %r4262, %r4174;
	add.s32 	%r2, %r4272, %r4262;
	shf.l.wrap.b32 	%r4274, %r4273, %r4273, 26;
	shf.l.wrap.b32 	%r4275, %r4273, %r4273, 21;
	xor.b32  	%r4276, %r4274, %r4275;
	shf.l.wrap.b32 	%r4277, %r4273, %r4273, 7;
	xor.b32  	%r4278, %r4276, %r4277;
	and.b32  	%r4279, %r4273, %r4248;
	not.b32 	%r4280, %r4273;
	and.b32  	%r4281, %r4223, %r4280;
	or.b32  	%r4282, %r4279, %r4281;
	add.s32 	%r4283, %r4282, %r4198;
	add.s32 	%r4284, %r4283, %r4278;
	add.s32 	%r4285, %r4284, %r2149;
	add.s32 	%r4286, %r4285, %r2754;
	shf.l.wrap.b32 	%r4287, %r2, %r2, 30;
	shf.l.wrap.b32 	%r4288, %r2, %r2, 19;
	xor.b32  	%r4289, %r4287, %r4288;
	shf.l.wrap.b32 	%r4290, %r2, %r2, 10;
	xor.b32  	%r4291, %r4289, %r4290;
	xor.b32  	%r4292, %r4249, %r4224;
	and.b32  	%r4293, %r2, %r4292;
	and.b32  	%r4294, %r4249, %r4224;
	xor.b32  	%r4295, %r4293, %r4294;
	add.s32 	%r4296, %r4291, %r4295;
	add.s32 	%r4297, %r4286, %r4199;
	add.s32 	%r3, %r4296, %r4286;
	shf.l.wrap.b32 	%r4299, %r4297, %r4297, 26;
	shf.l.wrap.b32 	%r4300, %r4297, %r4297, 21;
	xor.b32  	%r4301, %r4299, %r4300;
	shf.l.wrap.b32 	%r4302, %r4297, %r4297, 7;
	xor.b32  	%r4303, %r4301, %r4302;
	and.b32  	%r4304, %r4297, %r4273;
	not.b32 	%r4305, %r4297;
	and.b32  	%r4306, %r4248, %r4305;
	or.b32  	%r4307, %r4304, %r4306;
	add.s32 	%r4308, %r4307, %r4223;
	add.s32 	%r4309, %r4308, %r4303;
	add.s32 	%r4310, %r4309, %r2175;
	add.s32 	%r4311, %r4310, %r2767;
	shf.l.wrap.b32 	%r4312, %r3, %r3, 30;
	shf.l.wrap.b32 	%r4313, %r3, %r3, 19;
	xor.b32  	%r4314, %r4312, %r4313;
	shf.l.wrap.b32 	%r4315, %r3, %r3, 10;
	xor.b32  	%r4316, %r4314, %r4315;
	xor.b32  	%r4317, %r2, %r4249;
	and.b32  	%r4318, %r3, %r4317;
	and.b32  	%r4319, %r2, %r4249;
	xor.b32  	%r4320, %r4318, %r4319;
	add.s32 	%r4321, %r4316, %r4320;
	add.s32 	%r4, %r4311, %r4224;
	add.s32 	%r5, %r4321, %r4311;
	shf.l.wrap.b32 	%r4322, %r4, %r4, 26;
	shf.l.wrap.b32 	%r4323, %r4, %r4, 21;
	xor.b32  	%r4324, %r4322, %r4323;
	shf.l.wrap.b32 	%r4325, %r4, %r4, 7;
	xor.b32  	%r4326, %r4324, %r4325;
	and.b32  	%r4327, %r4, %r4297;
	not.b32 	%r4328, %r4;
	and.b32  	%r4329, %r4273, %r4328;
	or.b32  	%r4330, %r4327, %r4329;
	add.s32 	%r4331, %r4330, %r4248;
	add.s32 	%r4332, %r4331, %r4326;
	add.s32 	%r4333, %r4332, %r2201;
	add.s32 	%r4334, %r4333, %r2780;
	shf.l.wrap.b32 	%r4335, %r5, %r5, 30;
	shf.l.wrap.b32 	%r4336, %r5, %r5, 19;
	xor.b32  	%r4337, %r4335, %r4336;
	shf.l.wrap.b32 	%r4338, %r5, %r5, 10;
	xor.b32  	%r4339, %r4337, %r4338;
	xor.b32  	%r4340, %r3, %r2;
	and.b32  	%r4341, %r5, %r4340;
	and.b32  	%r4342, %r3, %r2;
	xor.b32  	%r4343, %r4341, %r4342;
	add.s32 	%r4344, %r4339, %r4343;
	add.s32 	%r6, %r4334, %r4249;
	add.s32 	%r7, %r4344, %r4334;
	add.s32 	%r8, %r4297, 528734635;
	setp.ne.s32 	%p1, %r4273, -1541459225;
	setp.ge.u32 	%p2, %r8, %r9;
	or.pred  	%p3, %p1, %p2;
	@%p3 bra 	$L__BB0_3;
	ld.param.u64 	%rd7, [_Z20sha256_mining_kernelPjjjS_S__param_3];
	cvta.to.global.u64 	%rd5, %rd7;
	atom.relaxed.global.cas.b32 	%r4345, [%rd5], -1, %r1;
	setp.ne.s32 	%p4, %r4345, -1;
	@%p4 bra 	$L__BB0_3;
	ld.param.u64 	%rd8, [_Z20sha256_mining_kernelPjjjS_S__param_4];
	cvta.to.global.u64 	%rd6, %rd8;
	add.s32 	%r4346, %r7, 1779033703;
	st.global.u32 	[%rd6], %r4346;
	add.s32 	%r4347, %r5, -1150833019;
	st.global.u32 	[%rd6+4], %r4347;
	add.s32 	%r4348, %r3, 1013904242;
	st.global.u32 	[%rd6+8], %r4348;
	add.s32 	%r4349, %r2, -1521486534;
	st.global.u32 	[%rd6+12], %r4349;
	add.s32 	%r4350, %r6, 1359893119;
	st.global.u32 	[%rd6+16], %r4350;
	add.s32 	%r4351, %r4, -1694144372;
	st.global.u32 	[%rd6+20], %r4351;
	st.global.u32 	[%rd6+24], %r8;
	mov.b32 	%r4352, 0;
	st.global.u32 	[%rd6+28], %r4352;
$L__BB0_3:
	ret;

}


// ===== COMPILED SASS (sm_100) =====

	.target	sm_100

	.elftype	@"ET_EXEC"


//--------------------- .note.nv.tkinfo           --------------------------
	.section	.note.nv.tkinfo,"",@"SHT_NOTE"
	.sectionflags	@"SHF_NOTE_NV_TKINFO"
	.tkinfo
        /*0018*/ 	.word	0x00000002
        /*0030*/ 	.string	""
        /*0030*/ 	.string	"ptxas"
        /*0030*/ 	.string	"Cuda compilation tools, release 13.0, V13.0.88"
        /*0030*/ 	.string	"Build cuda_13.0.r13.0/compiler.36424714_0"
        /*0030*/ 	.string	"-arch sm_100 -m 64 "



//--------------------- .note.nv.cuinfo           --------------------------
	.section	.note.nv.cuinfo,"",@"SHT_NOTE"
	.sectionflags	@"SHF_NOTE_NV_CUINFO"
        /*0018*/ 	.short	0x0002
        /*001a*/ 	.short	0x0064
        /*001c*/ 	.short	0x0082
	.zero		2


//--------------------- .nv.info                  --------------------------
	.section	.nv.info,"",@"SHT_CUDA_INFO"
	.align	4


	//----- nvinfo : EIATTR_REGCOUNT
	.align		4
        /*0000*/ 	.byte	0x04, 0x2f
        /*0002*/ 	.short	(.L_2 - .L_1)
	.align		4
.L_1:
        /*0004*/ 	.word	index@(_Z20sha256_mining_kernelPjjjS_S_)
        /*0008*/ 	.word	0x00000020


	//----- nvinfo : EIATTR_FRAME_SIZE
	.align		4
.L_2:
        /*000c*/ 	.byte	0x04, 0x11
        /*000e*/ 	.short	(.L_4 - .L_3)
	.align		4
.L_3:
        /*0010*/ 	.word	index@(_Z20sha256_mining_kernelPjjjS_S_)
        /*0014*/ 	.word	0x00000000


	//----- nvinfo : EIATTR_MIN_STACK_SIZE
	.align		4
.L_4:
        /*0018*/ 	.byte	0x04, 0x12
        /*001a*/ 	.short	(.L_6 - .L_5)
	.align		4
.L_5:
        /*001c*/ 	.word	index@(_Z20sha256_mining_kernelPjjjS_S_)
        /*0020*/ 	.word	0x00000000
.L_6:


//--------------------- .nv.compat                --------------------------
	.section	.nv.compat,"",@"SHT_CUDA_COMPAT_INFO"
	.align	4
        /*0000*/ 	.byte	0x02, 0x09, 0x00, 0x00, 0x02, 0x02, 0x01, 0x00, 0x02, 0x05, 0x05, 0x00, 0x03, 0x07, 0x01, 0x01
        /*0010*/ 	.byte	0x02, 0x03, 0x00, 0x00, 0x02, 0x06, 0x01, 0x00, 0x04, 0x0b, 0x08, 0x00, 0x09, 0x00, 0x00, 0x00
        /*0020*/ 	.byte	0x00, 0x00, 0x00, 0x00


//--------------------- .nv.info._Z20sha256_mining_kernelPjjjS_S_ --------------------------
	.section	.nv.info._Z20sha256_mining_kernelPjjjS_S_,"",@"SHT_CUDA_INFO"
	.sectionflags	@""
	.align	4


	//----- nvinfo : EIATTR_CUDA_API_VERSION
	.align		4
        /*0000*/ 	.byte	0x04, 0x37
        /*0002*/ 	.short	(.L_8 - .L_7)
.L_7:
        /*0004*/ 	.word	0x00000082


	//----- nvinfo : EIATTR_KPARAM_INFO
	.align		4
.L_8:
        /*0008*/ 	.byte	0x04, 0x17
        /*000a*/ 	.short	(.L_10 - .L_9)
.L_9:
        /*000c*/ 	.word	0x00000000
        /*0010*/ 	.short	0x0004
        /*0012*/ 	.short	0x0018
        /*0014*/ 	.byte	0x00, 0xf5, 0x21, 0x00


	//----- nvinfo : EIATTR_KPARAM_INFO
	.align		4
.L_10:
        /*0018*/ 	.byte	0x04, 0x17
        /*001a*/ 	.short	(.L_12 - .L_11)
.L_11:
        /*001c*/ 	.word	0x00000000
        /*0020*/ 	.short	0x0003
        /*0022*/ 	.short	0x0010
        /*0024*/ 	.byte	0x00, 0xf5, 0x21, 0x00


	//----- nvinfo : EIATTR_KPARAM_INFO
	.align		4
.L_12:
        /*0028*/ 	.byte	0x04, 0x17
        /*002a*/ 	.short	(.L_14 - .L_13)
.L_13:
        /*002c*/ 	.word	0x00000000
        /*0030*/ 	.short	0x0002
        /*0032*/ 	.short	0x000c
        /*0034*/ 	.byte	0x00, 0xf0, 0x11, 0x00


	//----- nvinfo : EIATTR_KPARAM_INFO
	.align		4
.L_14:
        /*0038*/ 	.byte	0x04, 0x17
        /*003a*/ 	.short	(.L_16 - .L_15)
.L_15:
        /*003c*/ 	.word	0x00000000
        /*0040*/ 	.short	0x0001
        /*0042*/ 	.short	0x0008
        /*0044*/ 	.byte	0x00, 0xf0, 0x11, 0x00


	//----- nvinfo : EIATTR_KPARAM_INFO
	.align		4
.L_16:
        /*0048*/ 	.byte	0x04, 0x17
        /*004a*/ 	.short	(.L_18 - .L_17)
.L_17:
        /*004c*/ 	.word	0x00000000
        /*0050*/ 	.short	0x0000
        /*0052*/ 	.short	0x0000
        /*0054*/ 	.byte	0x00, 0xf5, 0x21, 0x00


	//----- nvinfo : EIATTR_SPARSE_MMA_MASK
	.align		4
.L_18:
        /*0058*/ 	.byte	0x03, 0x50
        /*005a*/ 	.short	0x0000


	//----- nvinfo : EIATTR_MAXREG_COUNT
	.align		4
        /*005c*/ 	.byte	0x03, 0x1b
        /*005e*/ 	.short	0x00ff


	//----- nvinfo : EIATTR_MERCURY_ISA_VERSION
	.align		4
        /*0060*/ 	.byte	0x03, 0x5f
        /*0062*/ 	.short	0x0101


	//----- nvinfo : EIATTR_VRC_CTA_INIT_COUNT
	.align		4
        /*0064*/ 	.byte	0x02, 0x4a
	.zero		1
	.zero		1


	//----- nvinfo : EIATTR_EXIT_INSTR_OFFSETS
	.align		4
        /*0068*/ 	.byte	0x04, 0x1c
        /*006a*/ 	.short	(.L_20 - .L_19)


	//   ....[0]....
.L_19:
        /*006c*/ 	.word	0x0000a740


	//   ....[1]....
        /*0070*/ 	.word	0x0000a920


	//   ....[2]....
        /*0074*/ 	.word	0x0000aa90


	//----- nvinfo : EIATTR_CBANK_PARAM_SIZE
	.align		4
.L_20:
        /*0078*/ 	.byte	0x03, 0x19
        /*007a*/ 	.short	0x0020


	//----- nvinfo : EIATTR_PARAM_CBANK
	.align		4
        /*007c*/ 	.byte	0x04, 0x0a
        /*007e*/ 	.short	(.L_22 - .L_21)
	.align		4
.L_21:
        /*0080*/ 	.word	index@(.nv.constant0._Z20sha256_mining_kernelPjjjS_S_)
        /*0084*/ 	.short	0x0380
        /*0086*/ 	.short	0x0020


	//----- nvinfo : EIATTR_SW_WAR
	.align		4
.L_22:
        /*0088*/ 	.byte	0x04, 0x36
        /*008a*/ 	.short	(.L_24 - .L_23)
.L_23:
        /*008c*/ 	.word	0x00000008
.L_24:


//--------------------- .nv.callgraph             --------------------------
	.section	.nv.callgraph,"",@"SHT_CUDA_CALLGRAPH"
	.align	4
	.sectionentsize	8
	.align		4
        /*0000*/ 	.word	0x00000000
	.align		4
        /*0004*/ 	.word	0xffffffff
	.align		4
        /*0008*/ 	.word	0x00000000
	.align		4
        /*000c*/ 	.word	0xfffffffe
	.align		4
        /*0010*/ 	.word	0x00000000
	.align		4
        /*0014*/ 	.word	0xfffffffd
	.align		4
        /*0018*/ 	.word	0x00000000
	.align		4
        /*001c*/ 	.word	0xfffffffc


//--------------------- .nv.constant3             --------------------------
	.section	.nv.constant3,"a",@progbits
	.align	4
.nv.constant3:
	.type		K,@object
	.size		K,(.L_0 - K)
K:
        /*0000*/ 	.byte	0x98, 0x2f, 0x8a, 0x42, 0x91, 0x44, 0x37, 0x71, 0xcf, 0xfb, 0xc0, 0xb5, 0xa5, 0xdb, 0xb5, 0xe9
        /* <DEDUP_REMOVED lines=15> */
.L_0:


//--------------------- .text._Z20sha256_mining_kernelPjjjS_S_ --------------------------
	.section	.text._Z20sha256_mining_kernelPjjjS_S_,"ax",@progbits
	.align	128
        .global         _Z20sha256_mining_kernelPjjjS_S_
        .type           _Z20sha256_mining_kernelPjjjS_S_,@function
        .size           _Z20sha256_mining_kernelPjjjS_S_,(.L_x_1 - _Z20sha256_mining_kernelPjjjS_S_)
        .other          _Z20sha256_mining_kernelPjjjS_S_,@"STO_CUDA_ENTRY STV_DEFAULT"
_Z20sha256_mining_kernelPjjjS_S_:
.text._Z20sha256_mining_kernelPjjjS_S_:
[----:B------:R-:W-:Y:S08]  /*0000*/  LDC R1, c[0x0][0x37c] ;  /* 0x0000df00ff017b82 */ /* 0x000ff00000000800 */
[----:B------:R-:W0:Y:S01]  /*0010*/  LDC.64 R4, c[0x0][0x380] ;  /* 0x0000e000ff047b82 */ /* 0x000e220000000a00 */
[----:B------:R-:W0:Y:S01]  /*0020*/  LDCU.64 UR68, c[0x0][0x358] ;  /* 0x00006b00ff4477ac */ /* 0x000e220008000a00 */
[----:B------:R-:W1:Y:S06]  /*0030*/  LDCU.128 UR4, c[0x3][URZ] ;  /* 0x00c00000ff0477ac */ /* 0x000e6c0008000c00 */
[----:B------:R-:W2:Y:S01]  /*0040*/  S2UR UR8, SR_CTAID.X ;  /* 0x00000000000879c3 */ /* 0x000ea20000002500 */
[----:B------:R-:W3:Y:S01]  /*0050*/  LDCU.64 UR70, c[0x0][0x388] ;  /* 0x00007100ff4677ac */ /* 0x000ee20008000a00 */
[----:B------:R-:W4:Y:S01]  /*0060*/  LDCU.128 UR12, c[0x3][0x20] ;  /* 0x00c00400ff0c77ac */ /* 0x000f220008000c00 */
[----:B------:R-:W5:Y:S01]  /*0070*/  LDCU.128 UR16, c[0x3][0x30] ;  /* 0x00c00600ff1077ac */ /* 0x000f620008000c00 */
[----:B------:R-:W5:Y:S01]  /*0080*/  LDCU.128 UR20, c[0x3][0x40] ;  /* 0x00c00800ff1477ac */ /* 0x000f620008000c00 */
[----:B0-----:R-:W3:Y:S01]  /*0090*/  LDG.E R2, desc[UR68][R4.64] ;  /* 0x0000004404027981 */ /* 0x001ee2000c1e1900 */
[----:B------:R-:W0:Y:S03]  /*00a0*/  LDCU.128 UR24, c[0x3][0x50] ;  /* 0x00c00a00ff1877ac */ /* 0x000e260008000c00 */
[----:B------:R-:W3:Y:S01]  /*00b0*/  LDG.E R21, desc[UR68][R4.64+0x4] ;  /* 0x0000044404157981 */ /* 0x000ee2000c1e1900 */
[----:B------:R-:W0:Y:S03]  /*00c0*/  LDCU.128 UR28, c[0x3][0x60] ;  /* 0x00c00c00ff1c77ac */ /* 0x000e260008000c00 */
[----:B------:R-:W4:Y:S01]  /*00d0*/  LDG.E R6, desc[UR68][R4.64+0x8] ;  /* 0x0000084404067981 */ /* 0x000f22000c1e1900 */
[----:B------:R-:W0:Y:S03]  /*00e0*/  LDCU.128 UR32, c[0x3][0x70] ;  /* 0x00c00e00ff2077ac */ /* 0x000e260008000c00 */
[----:B------:R-:W5:Y:S01]  /*00f0*/  LDG.E R8, desc[UR68][R4.64+0xc] ;  /* 0x00000c4404087981 */ /* 0x000f62000c1e1900 */
[----:B------:R-:W0:Y:S03]  /*0100*/  LDCU.128 UR36, c[0x3][0x80] ;  /* 0x00c01000ff2477ac */ /* 0x000e260008000c00 */
[----:B------:R-:W2:Y:S01]  /*0110*/  LDG.E R19, desc[UR68][R4.64+0x10] ;  /* 0x0000104404137981 */ /* 0x000ea2000c1e1900 */
        /* <DEDUP_REMOVED lines=13> */
[----:B------:R-:W2:Y:S04]  /*01f0*/  LDG.E R12, desc[UR68][R4.64+0x2c] ;  /* 0x00002c44040c7981 */ /* 0x000ea8000c1e1900 */
[----:B------:R-:W2:Y:S04]  /*0200*/  LDG.E R9, desc[UR68][R4.64+0x30] ;  /* 0x0000304404097981 */ /* 0x000ea8000c1e1900 */
[----:B------:R-:W2:Y:S04]  /*0210*/  LDG.E R16, desc[UR68][R4.64+0x34] ;  /* 0x0000344404107981 */ /* 0x000ea8000c1e1900 */
[----:B------:R-:W2:Y:S04]  /*0220*/  LDG.E R13, desc[UR68][R4.64+0x38] ;  /* 0x00003844040d7981 */ /* 0x000ea8000c1e1900 */
[----:B------:R-:W2:Y:S04]  /*0230*/  LDG.E R15, desc[UR68][R4.64+0x3c] ;  /* 0x00003c44040f7981 */ /* 0x000ea8000c1e1900 */
[----:B------:R-:W2:Y:S04]  /*0240*/  LDG.E R3, desc[UR68][R4.64+0x40] ;  /* 0x0000404404037981 */ /* 0x000ea8000c1e1900 */
[----:B------:R-:W2:Y:S04]  /*0250*/  LDG.E R0, desc[UR68][R4.64+0x44] ;  /* 0x0000444404007981 */ /* 0x000ea8000c1e1900 */
[----:B------:R0:W2:Y:S01]  /*0260*/  LDG.E R14, desc[UR68][R4.64+0x48] ;  /* 0x00004844040e7981 */ /* 0x0000a2000c1e1900 */
[----:B-1----:R-:W-:Y:S01]  /*0270*/  UIADD3 UR4, UPT, UPT, UR4, -0x4f124230, URZ ;  /* 0xb0edbdd004047890 */ /* 0x002fe2000fffe0ff */
[----:B---3--:R-:W-:-:S04]  /*0280*/  PRMT R21, R2, 0x123, R21 ;  /* 0x0000012302157816 */ /* 0x008fc80000000015 */
[----:B----4-:R-:W-:-:S04]  /*0290*/  PRMT R21, R21, 0x145, R6 ;  /* 0x0000014515157816 */ /* 0x010fc80000000006 */
[----:B-----5:R-:W-:-:S05]  /*02a0*/  PRMT R2, R21, 0x167, R8 ;  /* 0x0000016715027816 */ /* 0x020fca0000000008 */
[----:B------:R-:W-:Y:S01]  /*02b0*/  VIADD R8, R2, UR4 ;  /* 0x0000000402087c36 */ /* 0x000fe20008000000 */
[----:B--2---:R-:W-:-:S03]  /*02c0*/  PRMT R19, R19, 0x123, R20 ;  /* 0x0000012313137816 */ /* 0x004fc60000000014 */
[C---:B------:R-:W-:Y:S01]  /*02d0*/  VIADD R6, R8.reuse, 0xa54ff53a ;  /* 0xa54ff53a08067836 */ /* 0x040fe20000000000 */
[----:B------:R-:W-:Y:S02]  /*02e0*/  IADD3 R24, PT, PT, -R8, 0x5ab00ac5, RZ ;  /* 0x5ab00ac508187810 */ /* 0x000fe40007ffe1ff */
[----:B------:R-:W-:Y:S02]  /*02f0*/  PRMT R18, R19, 0x145, R18 ;  /* 0x0000014513127816 */ /* 0x000fe40000000012 */
[C-C-:B------:R-:W-:Y:S02]  /*0300*/  SHF.L.W.U32.HI R21, R6.reuse, 0x1a, R6.reuse ;  /* 0x0000001a06157819 */ /* 0x140fe40000010e06 */
[C-C-:B------:R-:W-:Y:S02]  /*0310*/  SHF.L.W.U32.HI R22, R6.reuse, 0x15, R6.reuse ;  /* 0x0000001506167819 */ /* 0x140fe40000010e06 */
[C---:B0-----:R-:W-:Y:S02]  /*0320*/  SHF.L.W.U32.HI R4, R6.reuse, 0x7, R6 ;  /* 0x0000000706047819 */ /* 0x041fe40000010e06 */
[----:B------:R-:W-:-:S02]  /*0330*/  LOP3.LUT R5, R6, 0x510e527f, RZ, 0xc0, !PT ;  /* 0x510e527f06057812 */ /* 0x000fc400078ec0ff */
[----:B------:R-:W-:Y:S02]  /*0340*/  LOP3.LUT R4, R4, R21, R22, 0x96, !PT ;  /* 0x0000001504047212 */ /* 0x000fe400078e9616 */
[----:B------:R-:W-:Y:S02]  /*0350*/  LOP3.LUT R5, R5, 0x9b05688c, R24, 0xf8, !PT ;  /* 0x9b05688c05057812 */ /* 0x000fe400078ef818 */
[----:B------:R-:W-:Y:S02]  /*0360*/  PRMT R7, R18, 0x167, R7 ;  /* 0x0000016712077816 */ /* 0x000fe40000000007 */
[----:B------:R-:W-:Y:S02]  /*0370*/  IADD3 R4, PT, PT, R5, UR5, R4 ;  /* 0x0000000505047c10 */ /* 0x000fe4000fffe004 */
[----:B------:R-:W-:Y:S02]  /*0380*/  PRMT R10, R10, 0x123, R17 ;  /* 0x000001230a0a7816 */ /* 0x000fe40000000011 */
[----:B------:R-:W0:Y:S01]  /*0390*/  S2R R17, SR_TID.X ;  /* 0x0000000000117919 */ /* 0x000e220000002100 */
[----:B------:R-:W-:Y:S01]  /*03a0*/  IMAD.IADD R4, R7, 0x1, R4 ;  /* 0x0000000107047824 */ /* 0x000fe200078e0204 */
[----:B------:R-:W-:-:S03]  /*03b0*/  PRMT R11, R10, 0x145, R11 ;  /* 0x000001450a0b7816 */ /* 0x000fc6000000000b */
[C---:B------:R-:W-:Y:S01]  /*03c0*/  VIADD R5, R4.reuse, 0x5bf2cd1d ;  /* 0x5bf2cd1d04057836 */ /* 0x040fe20000000000 */
[----:B------:R-:W-:Y:S02]  /*03d0*/  IADD3 R22, PT, PT, -R4, 0x240d32e2, RZ ;  /* 0x240d32e204167810 */ /* 0x000fe40007ffe1ff */
[----:B------:R-:W-:Y:S02]  /*03e0*/  PRMT R10, R11, 0x167, R12 ;  /* 0x000001670b0a7816 */ /* 0x000fe4000000000c */
[C-C-:B------:R-:W-:Y:S02]  /*03f0*/  SHF.L.W.U32.HI R18, R5.reuse, 0x1a, R5.reuse ;  /* 0x0000001a05127819 */ /* 0x140fe40000010e05 */
[C-C-:B------:R-:W-:Y:S02]  /*0400*/  SHF.L.W.U32.HI R19, R5.reuse, 0x15, R5.reuse ;  /* 0x0000001505137819 */ /* 0x140fe40000010e05 */
[C---:B------:R-:W-:Y:S02]  /*0410*/  SHF.L.W.U32.HI R20, R5.reuse, 0x7, R5 ;  /* 0x0000000705147819 */ /* 0x040fe40000010e05 */
[----:B------:R-:W-:-:S02]  /*0420*/  LOP3.LUT R21, R5, R6, RZ, 0xc0, !PT ;  /* 0x0000000605157212 */ /* 0x000fc400078ec0ff */
[----:B------:R-:W-:Y:S02]  /*0430*/  LOP3.LUT R18, R20, R18, R19, 0x96, !PT ;  /* 0x0000001214127212 */ /* 0x000fe400078e9613 */
[----:B------:R-:W-:Y:S02]  /*0440*/  LOP3.LUT R21, R21, 0x510e527f, R22, 0xf8, !PT ;  /* 0x510e527f15157812 */ /* 0x000fe400078ef816 */
[----:B------:R-:W-:Y:S02]  /*0450*/  PRMT R16, R9, 0x123, R16 ;  /* 0x0000012309107816 */ /* 0x000fe40000000010 */
[----:B------:R-:W-:Y:S02]  /*0460*/  IADD3 R21, PT, PT, R21, UR6, R18 ;  /* 0x0000000615157c10 */ /* 0x000fe4000fffe012 */
[----:B------:R-:W0:Y:S01]  /*0470*/  LDC R18, c[0x0][0x360] ;  /* 0x0000d800ff127b82 */ /* 0x000e220000000800 */
[----:B------:R-:W-:Y:S02]  /*0480*/  PRMT R16, R16, 0x145, R13 ;  /* 0x0000014510107816 */ /* 0x000fe4000000000d */
[----:B------:R-:W-:Y:S01]  /*0490*/  IMAD.IADD R11, R10, 0x1, R21 ;  /* 0x000000010a0b7824 */ /* 0x000fe200078e0215 */
[----:B------:R-:W-:-:S02]  /*04a0*/  PRMT R3, R3, 0x123, R0 ;  /* 0x0000012303037816 */ /* 0x000fc40000000000 */
[----:B------:R-:W-:Y:S01]  /*04b0*/  PRMT R9, R16, 0x167, R15 ;  /* 0x0000016710097816 */ /* 0x000fe2000000000f */
[C---:B------:R-:W-:Y:S01]  /*04c0*/  VIADD R12, R11.reuse, 0x566d1711 ;  /* 0x566d17110b0c7836 */ /* 0x040fe20000000000 */
[----:B------:R-:W-:Y:S02]  /*04d0*/  IADD3 R22, PT, PT, -R11, -0x566d1712, RZ ;  /* 0xa992e8ee0b167810 */ /* 0x000fe40007ffe1ff */
[----:B------:R-:W-:Y:S02]  /*04e0*/  PRMT R14, R3, 0x145, R14 ;  /* 0x00000145030e7816 */ /* 0x000fe4000000000e */
[C-C-:B------:R-:W-:Y:S02]  /*04f0*/  SHF.L.W.U32.HI R19, R12.reuse, 0x1a, R12.reuse ;  /* 0x0000001a0c137819 */ /* 0x140fe40000010e0c */
[C-C-:B------:R-:W-:Y:S02]  /*0500*/  SHF.L.W.U32.HI R20, R12.reuse, 0x15, R12.reuse ;  /* 0x000000150c147819 */ /* 0x140fe40000010e0c */
[----:B------:R-:W-:-:S02]  /*0510*/  SHF.L.W.U32.HI R21, R12, 0x7, R12 ;  /* 0x000000070c157819 */ /* 0x000fc40000010e0c */
[----:B------:R-:W-:Y:S02]  /*0520*/  LOP3.LUT R23, R12, R5, RZ, 0xc0, !PT ;  /* 0x000000050c177212 */ /* 0x000fe400078ec0ff */
[----:B------:R-:W-:Y:S02]  /*0530*/  LOP3.LUT R19, R21, R19, R20, 0x96, !PT ;  /* 0x0000001315137212 */ /* 0x000fe400078e9614 */
[----:B------:R-:W-:Y:S01]  /*0540*/  LOP3.LUT R22, R23, R6, R22, 0xf8, !PT ;  /* 0x0000000617167212 */ /* 0x000fe200078ef816 */
[----:B0-----:R-:W-:Y:S01]  /*0550*/  IMAD R17, R18, UR8, R17 ;  /* 0x0000000812117c24 */ /* 0x001fe2000f8e0211 */
[----:B------:R-:W0:Y:S02]  /*0560*/  LDCU.128 UR8, c[0x3][0x10] ;  /* 0x00c00200ff0877ac */ /* 0x000e240008000c00 */
[----:B------:R-:W-:Y:S01]  /*0570*/  IADD3 R22, PT, PT, R22, UR7, R19 ;  /* 0x0000000716167c10 */ /* 0x000fe2000fffe013 */
[----:B------:R-:W-:Y:S02]  /*0580*/  VIADD R3, R17, UR71 ;  /* 0x0000004711037c36 */ /* 0x000fe40008000000 */
[----:B------:R-:W-:-:S02]  /*0590*/  VIADD R17, R8, 0x8909ae5 ;  /* 0x08909ae508117836 */ /* 0x000fc40000000000 */
[----:B------:R-:W-:-:S03]  /*05a0*/  IMAD.IADD R15, R9, 0x1, R22 ;  /* 0x00000001090f7824 */ /* 0x000fc600078e0216 */
[----:B------:R-:W-:Y:S01]  /*05b0*/  SHF.L.W.U32.HI R8, R17, 0x1e, R17 ;  /* 0x0000001e11087819 */ /* 0x000fe20000010e11 */
[C---:B------:R-:W-:Y:S01]  /*05c0*/  VIADD R13, R15.reuse, 0xbb1838e6 ;  /* 0xbb1838e60f0d7836 */ /* 0x040fe20000000000 */
[----:B------:R-:W-:-:S04]  /*05d0*/  IADD3 R20, PT, PT, -R15, 0x44e7c719, RZ ;  /* 0x44e7c7190f147810 */ /* 0x000fc80007ffe1ff */
[C-C-:B------:R-:W-:Y:S02]  /*05e0*/  SHF.L.W.U32.HI R16, R13.reuse, 0x1a, R13.reuse ;  /* 0x0000001a0d107819 */ /* 0x140fe40000010e0d */
[C-C-:B------:R-:W-:Y:S02]  /*05f0*/  SHF.L.W.U32.HI R19, R13.reuse, 0x15, R13.reuse ;  /* 0x000000150d137819 */ /* 0x140fe40000010e0d */
[C---:B------:R-:W-:Y:S02]  /*0600*/  SHF.L.W.U32.HI R18, R13.reuse, 0x7, R13 ;  /* 0x000000070d127819 */ /* 0x040fe40000010e0d */
[----:B------:R-:W-:Y:S02]  /*0610*/  LOP3.LUT R0, R13, R12, RZ, 0xc0, !PT ;  /* 0x0000000c0d007212 */ /* 0x000fe400078ec0ff */
[----:B------:R-:W-:Y:S02]  /*0620*/  LOP3.LUT R19, R18, R16, R19, 0x96, !PT ;  /* 0x0000001012137212 */ /* 0x000fe400078e9613 */
[----:B------:R-:W-:-:S02]  /*0630*/  LOP3.LUT R0, R0, R5, R20, 0xf8, !PT ;  /* 0x0000000500007212 */ /* 0x000fc400078ef814 */
[----:B------:R-:W-:Y:S02]  /*0640*/  PRMT R16, R14, 0x167, R3 ;  /* 0x000001670e107816 */ /* 0x000fe40000000003 */
[----:B------:R-:W-:Y:S02]  /*0650*/  IADD3 R19, PT, PT, R19, R0, R6 ;  /* 0x0000000013137210 */ /* 0x000fe40007ffe006 */
[C---:B------:R-:W-:Y:S02]  /*0660*/  SHF.L.W.U32.HI R14, R17.reuse, 0xa, R17 ;  /* 0x0000000a110e7819 */ /* 0x040fe40000010e11 */
[----:B0-----:R-:W-:Y:S02]  /*0670*/  IADD3 R6, PT, PT, R16, UR8, R19 ;  /* 0x0000000810067c10 */ /* 0x001fe4000fffe013 */
[----:B------:R-:W-:-:S03]  /*0680*/  SHF.L.W.U32.HI R19, R17, 0x13, R17 ;  /* 0x0000001311137819 */ /* 0x000fc60000010e11 */
[C---:B------:R-:W-:Y:S01]  /*0690*/  IMAD.IADD R0, R17.reuse, 0x1, R6 ;  /* 0x0000000111007824 */ /* 0x040fe200078e0206 */
[----:B------:R-:W-:Y:S02]  /*06a0*/  LOP3.LUT R19, R14, R8, R19, 0x96, !PT ;  /* 0x000000080e137212 */ /* 0x000fe400078e9613 */
[----:B------:R-:W-:Y:S02]  /*06b0*/  LOP3.LUT R8, R17, 0xd16e48e2, RZ, 0xc0, !PT ;  /* 0xd16e48e211087812 */ /* 0x000fe400078ec0ff */
[C-C-:B------:R-:W-:Y:S02]  /*06c0*/  SHF.L.W.U32.HI R18, R0.reuse, 0x1a, R0.reuse ;  /* 0x0000001a00127819 */ /* 0x140fe40000010e00 */
[C-C-:B------:R-:W-:Y:S02]  /*06d0*/  SHF.L.W.U32.HI R21, R0.reuse, 0x15, R0.reuse ;  /* 0x0000001500157819 */ /* 0x140fe40000010e00 */
[----:B------:R-:W-:Y:S02]  /*06e0*/  SHF.L.W.U32.HI R20, R0, 0x7, R0 ;  /* 0x0000000700147819 */ /* 0x000fe40000010e00 */
[----:B------:R-:W-:-:S02]  /*06f0*/  LOP3.LUT R14, R12, R0, R13, 0xb8, !PT ;  /* 0x000000000c0e7212 */ /* 0x000fc400078eb80d */
[----:B------:R-:W-:Y:S02]  /*0700*/  LOP3.LUT R18, R20, R18, R21, 0x96, !PT ;  /* 0x0000001214127212 */ /* 0x000fe400078e9615 */
[----:B------:R-:W-:Y:S02]  /*0710*/  IADD3 R8, PT, PT, R4, R19, R8 ;  /* 0x0000001304087210 */ /* 0x000fe40007ffe008 */
[----:B------:R-:W-:-:S03]  /*0720*/  IADD3 R18, PT, PT, R18, R14, R5 ;  /* 0x0000000e12127210 */ /* 0x000fc60007ffe005 */
[----:B------:R-:W-:Y:S02]  /*0730*/  VIADD R14, R8, 0x49857fb0 ;  /* 0x49857fb0080e7836 */ /* 0x000fe40000000000 */
[----:B------:R-:W-:-:S03]  /*0740*/  VIADD R8, R18, UR9 ;  /* 0x0000000912087c36 */ /* 0x000fc60008000000 */
[C-C-:B------:R-:W-:Y:S02]  /*0750*/  SHF.L.W.U32.HI R4, R14.reuse, 0x1e, R14.reuse ;  /* 0x0000001e0e047819 */ /* 0x140fe40000010e0e */
[C-C-:B------:R-:W-:Y:S02]  /*0760*/  SHF.L.W.U32.HI R5, R14.reuse, 0x13, R14.reuse ;  /* 0x000000130e057819 */ /* 0x140fe40000010e0e */
[--C-:B------:R-:W-:Y:S02]  /*0770*/  SHF.L.W.U32.HI R18, R14, 0xa, R14.reuse ;  /* 0x0000000a0e127819 */ /* 0x100fe40000010e0e */
[----:B------:R-:W-:Y:S02]  /*0780*/  LOP3.LUT R8, R8, 0x80000000, RZ, 0x3c, !PT ;  /* 0x8000000008087812 */ /* 0x000fe400078e3cff */
[----:B------:R-:W-:Y:S02]  /*0790*/  LOP3.LUT R19, R17, 0x6a09e667, R14, 0xe8, !PT ;  /* 0x6a09e66711137812 */ /* 0x000fe400078ee80e */
[----:B------:R-:W-:Y:S01]  /*07a0*/  LOP3.LUT R18, R18, R4, R5, 0x96, !PT ;  /* 0x0000000412127212 */ /* 0x000fe200078e9605 */
[----:B------:R-:W-:-:S03]  /*07b0*/  IMAD.IADD R4, R14, 0x1, R8 ;  /* 0x000000010e047824 */ /* 0x000fc600078e0208 */
[----:B------:R-:W-:Y:S02]  /*07c0*/  IADD3 R11, PT, PT, R11, R18, R19 ;  /* 0x000000120b0b7210 */ /* 0x000fe40007ffe013 */
[C-C-:B------:R-:W-:Y:S02]  /*07d0*/  SHF.L.W.U32.HI R5, R4.reuse, 0x1a, R4.reuse ;  /* 0x0000001a04057819 */ /* 0x140fe40000010e04 */
[C-C-:B------:R-:W-:Y:S01]  /*07e0*/  SHF.L.W.U32.HI R18, R4.reuse, 0x15, R4.reuse ;  /* 0x0000001504127819 */ /* 0x140fe20000010e04 */
[----:B------:R-:W-:Y:S01]  /*07f0*/  VIADD R11, R11, 0x9b05688c ;  /* 0x9b05688c0b0b7836 */ /* 0x000fe20000000000 */
[----:B------:R-:W-:Y:S02]  /*0800*/  SHF.L.W.U32.HI R19, R4, 0x7, R4 ;  /* 0x0000000704137819 */ /* 0x000fe40000010e04 */
[----:B------:R-:W-:Y:S02]  /*0810*/  LOP3.LUT R20, R13, R4, R0, 0xb8, !PT ;  /* 0x000000040d147212 */ /* 0x000fe400078eb800 */
[----:B------:R-:W-:-:S02]  /*0820*/  LOP3.LUT R21, R19, R5, R18, 0x96, !PT ;  /* 0x0000000513157212 */ /* 0x000fc400078e9612 */
[C-C-:B------:R-:W-:Y:S02]  /*0830*/  SHF.L.W.U32.HI R5, R11.reuse, 0x1e, R11.reuse ;  /* 0x0000001e0b057819 */ /* 0x140fe40000010e0b */
[C-C-:B------:R-:W-:Y:S02]  /*0840*/  SHF.L.W.U32.HI R18, R11.reuse, 0x13, R11.reuse ;  /* 0x000000130b127819 */ /* 0x140fe40000010e0b */
[--C-:B------:R-:W-:Y:S02]  /*0850*/  SHF.L.W.U32.HI R19, R11, 0xa, R11.reuse ;  /* 0x0000000a0b137819 */ /* 0x100fe40000010e0b */
[----:B------:R-:W-:Y:S02]  /*0860*/  IADD3 R12, PT, PT, R21, R20, R12 ;  /* 0x00000014150c7210 */ /* 0x000fe40007ffe00c */
[----:B------:R-:W-:Y:S02]  /*0870*/  LOP3.LUT R17, R14, R17, R11, 0xe8, !PT ;  /* 0x000000110e117212 */ /* 0x000fe400078ee80b */
[----:B------:R-:W-:Y:S01]  /*0880*/  LOP3.LUT R18, R19, R5, R18, 0x96, !PT ;  /* 0x0000000513127212 */ /* 0x000fe200078e9612 */
[----:B------:R-:W-:-:S03]  /*0890*/  VIADD R12, R12, UR10 ;  /* 0x0000000a0c0c7c36 */ /* 0x000fc60008000000 */
[----:B------:R-:W-:Y:S01]  /*08a0*/  IADD3 R18, PT, PT, R15, R18, R17 ;  /* 0x000000120f127210 */ /* 0x000fe20007ffe011 */
[----:B------:R-:W-:-:S04]  /*08b0*/  IMAD.IADD R15, R11, 0x1, R12 ;  /* 0x000000010b0f7824 */ /* 0x000fc800078e020c */
[----:B------:R-:W-:Y:S01]  /*08c0*/  VIADD R18, R18, 0x510e527f ;  /* 0x510e527f12127836 */ /* 0x000fe20000000000 */
[C-C-:B------:R-:W-:Y:S02]  /*08d0*/  SHF.L.W.U32.HI R17, R15.reuse, 0x1a, R15.reuse ;  /* 0x0000001a0f117819 */ /* 0x140fe40000010e0f */
[C-C-:B------:R-:W-:Y:S02]  /*08e0*/  SHF.L.W.U32.HI R20, R15.reuse, 0x15, R15.reuse ;  /* 0x000000150f147819 */ /* 0x140fe40000010e0f */
[----:B------:R-:W-:Y:S02]  /*08f0*/  SHF.L.W.U32.HI R19, R15, 0x7, R15 ;  /* 0x000000070f137819 */ /* 0x000fe40000010e0f */
[----:B------:R-:W-:Y:S02]  /*0900*/  LOP3.LUT R21, R0, R15, R4, 0xb8, !PT ;  /* 0x0000000f00157212 */ /* 0x000fe400078eb804 */
[----:B------:R-:W-:Y:S02]  /*0910*/  LOP3.LUT R22, R19, R17, R20, 0x96, !PT ;  /* 0x0000001113167212 */ /* 0x000fe400078e9614 */
[----:B------:R-:W-:-:S02]  /*0920*/  SHF.L.W.U32.HI R5, R18, 0x1e, R18 ;  /* 0x0000001e12057819 */ /* 0x000fc40000010e12 */
[----:B------:R-:W-:Y:S02]  /*0930*/  IADD3 R13, PT, PT, R22, R21, R13 ;  /* 0x00000015160d7210 */ /* 0x000fe40007ffe00d */
[C-C-:B------:R-:W-:Y:S02]  /*0940*/  SHF.L.W.U32.HI R20, R18.reuse, 0x13, R18.reuse ;  /* 0x0000001312147819 */ /* 0x140fe40000010e12 */
[C-C-:B------:R-:W-:Y:S01]  /*0950*/  SHF.L.W.U32.HI R17, R18.reuse, 0xa, R18.reuse ;  /* 0x0000000a12117819 */ /* 0x140fe20000010e12 */
[----:B------:R-:W-:Y:S01]  /*0960*/  VIADD R13, R13, UR11 ;  /* 0x0000000b0d0d7c36 */ /* 0x000fe20008000000 */
[----:B------:R-:W-:Y:S02]  /*0970*/  LOP3.LUT R14, R11, R14, R18, 0xe8, !PT ;  /* 0x0000000e0b0e7212 */ /* 0x000fe400078ee812 */
[----:B------:R-:W-:Y:S01]  /*0980*/  LOP3.LUT R17, R17, R5, R20, 0x96, !PT ;  /* 0x0000000511117212 */ /* 0x000fe200078e9614 */
[----:B------:R-:W-:-:S03]  /*0990*/  IMAD.IADD R5, R18, 0x1, R13 ;  /* 0x0000000112057824 */ /* 0x000fc600078e020d */
[----:B------:R-:W-:Y:S02]  /*09a0*/  IADD3 R17, PT, PT, R6, R17, R14 ;  /* 0x0000001106117210 */ /* 0x000fe40007ffe00e */
[----:B------:R-:W-:Y:S02]  /*09b0*/  SHF.L.W.U32.HI R20, R5, 0x1a, R5 ;  /* 0x0000001a05147819 */ /* 0x000fe40000010e05 */
[C-C-:B------:R-:W-:Y:S02]  /*09c0*/  SHF.L.W.U32.HI R6, R17.reuse, 0x1e, R17.reuse ;  /* 0x0000001e11067819 */ /* 0x140fe40000010e11 */
[C-C-:B------:R-:W-:Y:S02]  /*09d0*/  SHF.L.W.U32.HI R19, R17.reuse, 0x13, R17.reuse ;  /* 0x0000001311137819 */ /* 0x140fe40000010e11 */
[----:B------:R-:W-:Y:S02]  /*09e0*/  SHF.L.W.U32.HI R14, R17, 0xa, R17 ;  /* 0x0000000a110e7819 */ /* 0x000fe40000010e11 */
[----:B------:R-:W-:-:S02]  /*09f0*/  SHF.L.W.U32.HI R21, R5, 0x15, R5 ;  /* 0x0000001505157819 */ /* 0x000fc40000010e05 */
[----:B------:R-:W-:Y:S02]  /*0a00*/  SHF.L.W.U32.HI R22, R5, 0x7, R5 ;  /* 0x0000000705167819 */ /* 0x000fe40000010e05 */
[----:B------:R-:W-:Y:S02]  /*0a10*/  LOP3.LUT R19, R14, R6, R19, 0x96, !PT ;  /* 0x000000060e137212 */ /* 0x000fe400078e9613 */
[----:B------:R-:W-:Y:S02]  /*0a20*/  LOP3.LUT R11, R18, R11, R17, 0xe8, !PT ;  /* 0x0000000b120b7212 */ /* 0x000fe400078ee811 */
[----:B------:R-:W-:Y:S02]  /*0a30*/  LOP3.LUT R21, R22, R20, R21, 0x96, !PT ;  /* 0x0000001416157212 */ /* 0x000fe400078e9615 */
[----:B------:R-:W-:Y:S02]  /*0a40*/  LOP3.LUT R6, R4, R5, R15, 0xb8, !PT ;  /* 0x0000000504067212 */ /* 0x000fe400078eb80f */
[----:B------:R-:W-:-:S02]  /*0a50*/  IADD3 R8, PT, PT, R8, R19, R11 ;  /* 0x0000001308087210 */ /* 0x000fc40007ffe00b */
[----:B------:R-:W-:Y:S02]  /*0a60*/  IADD3 R6, PT, PT, R21, R6, R0 ;  /* 0x0000000615067210 */ /* 0x000fe40007ffe000 */
[C-C-:B------:R-:W-:Y:S02]  /*0a70*/  SHF.L.W.U32.HI R0, R8.reuse, 0x1e, R8.reuse ;  /* 0x0000001e08007819 */ /* 0x140fe40000010e08 */
[--C-:B------:R-:W-:Y:S01]  /*0a80*/  SHF.L.W.U32.HI R11, R8, 0x13, R8.reuse ;  /* 0x00000013080b7819 */ /* 0x100fe20000010e08 */
[----:B------:R-:W-:Y:S01]  /*0a90*/  VIADD R6, R6, UR12 ;  /* 0x0000000c06067c36 */ /* 0x000fe20008000000 */
[--C-:B------:R-:W-:Y:S02]  /*0aa0*/  SHF.L.W.U32.HI R14, R8, 0xa, R8.reuse ;  /* 0x0000000a080e7819 */ /* 0x100fe40000010e08 */
[C---:B------:R-:W-:Y:S02]  /*0ab0*/  LOP3.LUT R19, R17.reuse, R18, R8, 0xe8, !PT ;  /* 0x0000001211137212 */ /* 0x040fe400078ee808 */
[----:B------:R-:W-:Y:S01]  /*0ac0*/  LOP3.LUT R11, R14, R0, R11, 0x96, !PT ;  /* 0x000000000e0b7212 */ /* 0x000fe200078e960b */
[----:B------:R-:W-:-:S03]  /*0ad0*/  IMAD.IADD R0, R17, 0x1, R6 ;  /* 0x0000000111007824 */ /* 0x000fc600078e0206 */
[----:B------:R-:W-:Y:S02]  /*0ae0*/  IADD3 R19, PT, PT, R12, R11, R19 ;  /* 0x0000000b0c137210 */ /* 0x000fe40007ffe013 */
[C-C-:B------:R-:W-:Y:S02]  /*0af0*/  SHF.L.W.U32.HI R12, R0.reuse, 0x1a, R0.reuse ;  /* 0x0000001a000c7819 */ /* 0x140fe40000010e00 */
[C-C-:B------:R-:W-:Y:S02]  /*0b00*/  SHF.L.W.U32.HI R21, R0.reuse, 0x15, R0.reuse ;  /* 0x0000001500157819 */ /* 0x140fe40000010e00 */
[----:B------:R-:W-:Y:S02]  /*0b10*/  SHF.L.W.U32.HI R14, R0, 0x7, R0 ;  /* 0x00000007000e7819 */ /* 0x000fe40000010e00 */
[----:B------:R-:W-:Y:S02]  /*0b20*/  LOP3.LUT R18, R15, R0, R5, 0xb8, !PT ;  /* 0x000000000f127212 */ /* 0x000fe400078eb805 */
[----:B------:R-:W-:-:S02]  /*0b30*/  LOP3.LUT R21, R14, R12, R21, 0x96, !PT ;  /* 0x0000000c0e157212 */ /* 0x000fc400078e9615 */
[--C-:B------:R-:W-:Y:S02]  /*0b40*/  SHF.L.W.U32.HI R11, R19, 0x1e, R19.reuse ;  /* 0x0000001e130b7819 */ /* 0x100fe40000010e13 */
[----:B------:R-:W-:Y:S02]  /*0b50*/  IADD3 R18, PT, PT, R21, R18, R4 ;  /* 0x0000001215127210 */ /* 0x000fe40007ffe004 */
[C-C-:B------:R-:W-:Y:S02]  /*0b60*/  SHF.L.W.U32.HI R12, R19.reuse, 0x13, R19.reuse ;  /* 0x00000013130c7819 */ /* 0x140fe40000010e13 */
[--C-:B------:R-:W-:Y:S02]  /*0b70*/  SHF.L.W.U32.HI R14, R19, 0xa, R19.reuse ;  /* 0x0000000a130e7819 */ /* 0x100fe40000010e13 */
[----:B------:R-:W-:Y:S01]  /*0b80*/  LOP3.LUT R4, R8, R17, R19, 0xe8, !PT ;  /* 0x0000001108047212 */ /* 0x000fe200078ee813 */
[----:B------:R-:W-:Y:S01]  /*0b90*/  VIADD R17, R18, UR13 ;  /* 0x0000000d12117c36 */ /* 0x000fe20008000000 */
[----:B------:R-:W-:-:S03]  /*0ba0*/  LOP3.LUT R12, R14, R11, R12, 0x96, !PT ;  /* 0x0000000b0e0c7212 */ /* 0x000fc600078e960c */
[----:B------:R-:W-:Y:S01]  /*0bb0*/  IMAD.IADD R11, R8, 0x1, R17 ;  /* 0x00000001080b7824 */ /* 0x000fe200078e0211 */
[----:B------:R-:W-:-:S04]  /*0bc0*/  IADD3 R13, PT, PT, R13, R12, R4 ;  /* 0x0000000c0d0d7210 */ /* 0x000fc80007ffe004 */
[C-C-:B------:R-:W-:Y:S02]  /*0bd0*/  SHF.L.W.U32.HI R14, R11.reuse, 0x1a, R11.reuse ;  /* 0x0000001a0b0e7819 */ /* 0x140fe40000010e0b */
[C-C-:B------:R-:W-:Y:S02]  /*0be0*/  SHF.L.W.U32.HI R25, R11.reuse, 0x15, R11.reuse ;  /* 0x000000150b197819 */ /* 0x140fe40000010e0b */
[----:B------:R-:W-:Y:S02]  /*0bf0*/  SHF.L.W.U32.HI R18, R11, 0x7, R11 ;  /* 0x000000070b127819 */ /* 0x000fe40000010e0b */
[----:B------:R-:W-:Y:S02]  /*0c00*/  SHF.L.W.U32.HI R4, R13, 0x1e, R13 ;  /* 0x0000001e0d047819 */ /* 0x000fe40000010e0d */
[----:B------:R-:W-:Y:S02]  /*0c10*/  LOP3.LUT R14, R18, R14, R25, 0x96, !PT ;  /* 0x0000000e120e7212 */ /* 0x000fe400078e9619 */
[----:B------:R-:W-:-:S02]  /*0c20*/  LOP3.LUT R18, R5, R11, R0, 0xb8, !PT ;  /* 0x0000000b05127212 */ /* 0x000fc400078eb800 */
[C-C-:B------:R-:W-:Y:S02]  /*0c30*/  SHF.L.W.U32.HI R21, R13.reuse, 0x13, R13.reuse ;  /* 0x000000130d157819 */ /* 0x140fe40000010e0d */
[----:B------:R-:W-:Y:S02]  /*0c40*/  SHF.L.W.U32.HI R12, R13, 0xa, R13 ;  /* 0x0000000a0d0c7819 */ /* 0x000fe40000010e0d */
[----:B------:R-:W-:Y:S02]  /*0c50*/  IADD3 R14, PT, PT, R14, R18, R15 ;  /* 0x000000120e0e7210 */ /* 0x000fe40007ffe00f */
[----:B------:R-:W-:Y:S02]  /*0c60*/  LOP3.LUT R23, R12, R4, R21, 0x96, !PT ;  /* 0x000000040c177212 */ /* 0x000fe400078e9615 */
[C-C-:B------:R-:W-:Y:S01]  /*0c70*/  SHF.L.W.U32.HI R4, R7.reuse, 0x19, R7.reuse ;  /* 0x0000001907047819 */ /* 0x140fe20000010e07 */
[----:B------:R-:W-:Y:S01]  /*0c80*/  VIADD R20, R14, UR14 ;  /* 0x0000000e0e147c36 */ /* 0x000fe20008000000 */
[----:B------:R-:W-:-:S02]  /*0c90*/  SHF.L.W.U32.HI R21, R7, 0xe, R7 ;  /* 0x0000000e07157819 */ /* 0x000fc40000010e07 */
[----:B------:R-:W-:Y:S02]  /*0ca0*/  SHF.R.U32.HI R12, RZ, 0x3, R7 ;  /* 0x00000003ff0c7819 */ /* 0x000fe40000011607 */
[C---:B------:R-:W-:Y:S02]  /*0cb0*/  LOP3.LUT R8, R19.reuse, R8, R13, 0xe8, !PT ;  /* 0x0000000813087212 */ /* 0x040fe400078ee80d */
[----:B------:R-:W-:Y:S01]  /*0cc0*/  LOP3.LUT R15, R12, R4, R21, 0x96, !PT ;  /* 0x000000040c0f7212 */ /* 0x000fe200078e9615 */
[----:B------:R-:W-:Y:S01]  /*0cd0*/  IMAD.IADD R4, R19, 0x1, R20 ;  /* 0x0000000113047824 */ /* 0x000fe200078e0214 */
[----:B------:R-:W-:Y:S02]  /*0ce0*/  IADD3 R6, PT, PT, R6, R23, R8 ;  /* 0x0000001706067210 */ /* 0x000fe40007ffe008 */
[--C-:B------:R-:W-:Y:S01]  /*0cf0*/  SHF.L.W.U32.HI R8, R10, 0x19, R10.reuse ;  /* 0x000000190a087819 */ /* 0x100fe20000010e0a */
[----:B------:R-:W-:Y:S01]  /*0d00*/  IMAD.IADD R2, R2, 0x1, R15 ;  /* 0x0000000102027824 */ /* 0x000fe200078e020f */
[----:B------:R-:W-:-:S02]  /*0d10*/  SHF.L.W.U32.HI R21, R10, 0xe, R10 ;  /* 0x0000000e0a157819 */ /* 0x000fc40000010e0a */
[----:B------:R-:W-:Y:S02]  /*0d20*/  SHF.R.U32.HI R12, RZ, 0x3, R10 ;  /* 0x00000003ff0c7819 */ /* 0x000fe4000001160a */
[C-C-:B------:R-:W-:Y:S02]  /*0d30*/  SHF.L.W.U32.HI R22, R4.reuse, 0x1a, R4.reuse ;  /* 0x0000001a04167819 */ /* 0x140fe40000010e04 */
[C-C-:B------:R-:W-:Y:S02]  /*0d40*/  SHF.L.W.U32.HI R25, R4.reuse, 0x15, R4.reuse ;  /* 0x0000001504197819 */ /* 0x140fe40000010e04 */
[----:B------:R-:W-:Y:S02]  /*0d50*/  SHF.L.W.U32.HI R24, R4, 0x7, R4 ;  /* 0x0000000704187819 */ /* 0x000fe40000010e04 */
[C-C-:B------:R-:W-:Y:S02]  /*0d60*/  SHF.L.W.U32.HI R14, R6.reuse, 0x1e, R6.reuse ;  /* 0x0000001e060e7819 */ /* 0x140fe40000010e06 */
[----:B------:R-:W-:-:S02]  /*0d70*/  SHF.L.W.U32.HI R23, R6, 0x13, R6 ;  /* 0x0000001306177819 */ /* 0x000fc40000010e06 */
[----:B------:R-:W-:Y:S02]  /*0d80*/  SHF.L.W.U32.HI R18, R6, 0xa, R6 ;  /* 0x0000000a06127819 */ /* 0x000fe40000010e06 */
[----:B------:R-:W-:Y:S02]  /*0d90*/  LOP3.LUT R8, R12, R8, R21, 0x96, !PT ;  /* 0x000000080c087212 */ /* 0x000fe400078e9615 */
[----:B------:R-:W-:Y:S02]  /*0da0*/  LOP3.LUT R22, R24, R22, R25, 0x96, !PT ;  /* 0x0000001618167212 */ /* 0x000fe400078e9619 */
[----:B------:R-:W-:Y:S02]  /*0db0*/  LOP3.LUT R12, R0, R4, R11, 0xb8, !PT ;  /* 0x00000004000c7212 */ /* 0x000fe400078eb80b */
[----:B------:R-:W-:Y:S02]  /*0dc0*/  LOP3.LUT R14, R18, R14, R23, 0x96, !PT ;  /* 0x0000000e120e7212 */ /* 0x000fe400078e9617 */
[----:B------:R-:W-:-:S02]  /*0dd0*/  IADD3 R7, PT, PT, R7, 0x1100000, R8 ;  /* 0x0110000007077810 */ /* 0x000fc40007ffe008 */
[----:B------:R-:W-:Y:S02]  /*0de0*/  IADD3 R23, PT, PT, R22, R12, R5 ;  /* 0x0000000c16177210 */ /* 0x000fe40007ffe005 */
[C-C-:B------:R-:W-:Y:S02]  /*0df0*/  SHF.L.W.U32.HI R15, R2.reuse, 0xf, R2.reuse ;  /* 0x0000000f020f7819 */ /* 0x140fe40000010e02 */
[--C-:B------:R-:W-:Y:S02]  /*0e00*/  SHF.L.W.U32.HI R8, R2, 0xd, R2.reuse ;  /* 0x0000000d02087819 */ /* 0x100fe40000010e02 */
[----:B------:R-:W-:Y:S02]  /*0e10*/  SHF.R.U32.HI R5, RZ, 0xa, R2 ;  /* 0x0000000aff057819 */ /* 0x000fe40000011602 */
[----:B------:R-:W-:Y:S02]  /*0e20*/  LOP3.LUT R19, R13, R19, R6, 0xe8, !PT ;  /* 0x000000130d137212 */ /* 0x000fe400078ee806 */
[----:B------:R-:W-:Y:S01]  /*0e30*/  LOP3.LUT R15, R5, R15, R8, 0x96, !PT ;  /* 0x0000000f050f7212 */ /* 0x000fe200078e9608 */
[----:B------:R-:W-:Y:S01]  /*0e40*/  VIADD R8, R23, UR15 ;  /* 0x0000000f17087c36 */ /* 0x000fe20008000000 */
[----:B------:R-:W-:-:S02]  /*0e50*/  IADD3 R17, PT, PT, R17, R14, R19 ;  /* 0x0000000e11117210 */ /* 0x000fc40007ffe013 */
[----:B------:R-:W-:Y:S01]  /*0e60*/  SHF.L.W.U32.HI R12, R7, 0xf, R7 ;  /* 0x0000000f070c7819 */ /* 0x000fe20000010e07 */
[----:B------:R-:W-:Y:S01]  /*0e70*/  IMAD.IADD R5, R13, 0x1, R8 ;  /* 0x000000010d057824 */ /* 0x000fe200078e0208 */
[C-C-:B------:R-:W-:Y:S02]  /*0e80*/  SHF.L.W.U32.HI R18, R17.reuse, 0x1e, R17.reuse ;  /* 0x0000001e11127819 */ /* 0x140fe40000010e11 */
[C-C-:B------:R-:W-:Y:S02]  /*0e90*/  SHF.L.W.U32.HI R21, R17.reuse, 0x13, R17.reuse ;  /* 0x0000001311157819 */ /* 0x140fe40000010e11 */
[----:B------:R-:W-:Y:S02]  /*0ea0*/  SHF.L.W.U32.HI R22, R17, 0xa, R17 ;  /* 0x0000000a11167819 */ /* 0x000fe40000010e11 */
[--C-:B------:R-:W-:Y:S02]  /*0eb0*/  SHF.L.W.U32.HI R19, R7, 0xd, R7.reuse ;  /* 0x0000000d07137819 */ /* 0x100fe40000010e07 */
[----:B------:R-:W-:-:S02]  /*0ec0*/  SHF.R.U32.HI R14, RZ, 0xa, R7 ;  /* 0x0000000aff0e7819 */ /* 0x000fc40000011607 */
[C-C-:B------:R-:W-:Y:S02]  /*0ed0*/  SHF.L.W.U32.HI R23, R5.reuse, 0x1a, R5.reuse ;  /* 0x0000001a05177819 */ /* 0x140fe40000010e05 */
[C-C-:B------:R-:W-:Y:S02]  /*0ee0*/  SHF.L.W.U32.HI R24, R5.reuse, 0x15, R5.reuse ;  /* 0x0000001505187819 */ /* 0x140fe40000010e05 */
[----:B------:R-:W-:Y:S02]  /*0ef0*/  SHF.L.W.U32.HI R25, R5, 0x7, R5 ;  /* 0x0000000705197819 */ /* 0x000fe40000010e05 */
[----:B------:R-:W-:Y:S02]  /*0f00*/  LOP3.LUT R21, R22, R18, R21, 0x96, !PT ;  /* 0x0000001216157212 */ /* 0x000fe400078e9615 */
[----:B------:R-:W-:Y:S02]  /*0f10*/  LOP3.LUT R12, R14, R12, R19, 0x96, !PT ;  /* 0x0000000c0e0c7212 */ /* 0x000fe400078e9613 */
[----:B------:R-:W-:-:S02]  /*0f20*/  LOP3.LUT R22, R6, R13, R17, 0xe8, !PT ;  /* 0x0000000d06167212 */ /* 0x000fc400078ee811 */
[----:B------:R-:W-:Y:S02]  /*0f30*/  LOP3.LUT R25, R25, R23, R24, 0x96, !PT ;  /* 0x0000001719197212 */ /* 0x000fe400078e9618 */
[C-C-:B------:R-:W-:Y:S02]  /*0f40*/  SHF.L.W.U32.HI R14, R9.reuse, 0x19, R9.reuse ;  /* 0x00000019090e7819 */ /* 0x140fe40000010e09 */
[--C-:B------:R-:W-:Y:S02]  /*0f50*/  SHF.L.W.U32.HI R19, R9, 0xe, R9.reuse ;  /* 0x0000000e09137819 */ /* 0x100fe40000010e09 */
[----:B------:R-:W-:Y:S02]  /*0f60*/  SHF.R.U32.HI R18, RZ, 0x3, R9 ;  /* 0x00000003ff127819 */ /* 0x000fe40000011609 */
[----:B------:R-:W-:Y:S02]  /*0f70*/  LOP3.LUT R24, R11, R5, R4, 0xb8, !PT ;  /* 0x000000050b187212 */ /* 0x000fe400078eb804 */
[----:B------:R-:W-:-:S02]  /*0f80*/  IADD3 R20, PT, PT, R20, R21, R22 ;  /* 0x0000001514147210 */ /* 0x000fc40007ffe016 */
[----:B------:R-:W-:Y:S02]  /*0f90*/  LOP3.LUT R13, R18, R14, R19, 0x96, !PT ;  /* 0x0000000e120d7212 */ /* 0x000fe400078e9613 */
[----:B------:R-:W-:Y:S02]  /*0fa0*/  IADD3 R24, PT, PT, R25, R24, R0 ;  /* 0x0000001819187210 */ /* 0x000fe40007ffe000 */
[C-C-:B------:R-:W-:Y:S02]  /*0fb0*/  SHF.L.W.U32.HI R14, R16.reuse, 0x19, R16.reuse ;  /* 0x00000019100e7819 */ /* 0x140fe40000010e10 */
[--C-:B------:R-:W-:Y:S02]  /*0fc0*/  SHF.L.W.U32.HI R19, R16, 0xe, R16.reuse ;  /* 0x0000000e10137819 */ /* 0x100fe40000010e10 */
[----:B------:R-:W-:Y:S02]  /*0fd0*/  SHF.R.U32.HI R18, RZ, 0x3, R16 ;  /* 0x00000003ff127819 */ /* 0x000fe40000011610 */
[----:B------:R-:W-:-:S02]  /*0fe0*/  SHF.L.W.U32.HI R21, R20, 0x1e, R20 ;  /* 0x0000001e14157819 */ /* 0x000fc40000010e14 */
[C-C-:B------:R-:W-:Y:S02]  /*0ff0*/  SHF.L.W.U32.HI R22, R20.reuse, 0x13, R20.reuse ;  /* 0x0000001314167819 */ /* 0x140fe40000010e14 */
[----:B------:R-:W-:Y:S02]  /*1000*/  SHF.L.W.U32.HI R23, R20, 0xa, R20 ;  /* 0x0000000a14177819 */ /* 0x000fe40000010e14 */
[----:B------:R-:W-:Y:S01]  /*1010*/  IADD3 R10, PT, PT, R13, R15, R10 ;  /* 0x0000000f0d0a7210 */ /* 0x000fe20007ffe00a */
[----:B------:R-:W-:Y:S01]  /*1020*/  VIADD R13, R24, UR16 ;  /* 0x00000010180d7c36 */ /* 0x000fe20008000000 */
[----:B------:R-:W-:Y:S02]  /*1030*/  LOP3.LUT R14, R18, R14, R19, 0x96, !PT ;  /* 0x0000000e120e7212 */ /* 0x000fe400078e9613 */
[----:B------:R-:W-:Y:S02]  /*1040*/  LOP3.LUT R19, R23, R21, R22, 0x96, !PT ;  /* 0x0000001517137212 */ /* 0x000fe400078e9616 */
[----:B------:R-:W-:Y:S01]  /*1050*/  LOP3.LUT R18, R17, R6, R20, 0xe8, !PT ;  /* 0x0000000611127212 */ /* 0x000fe200078ee814 */
[----:B------:R-:W-:Y:S01]  /*1060*/  IMAD.IADD R6, R6, 0x1, R13 ;  /* 0x0000000106067824 */ /* 0x000fe200078e020d */
[----:B------:R-:W-:-:S02]  /*1070*/  IADD3 R9, PT, PT, R14, R12, R9 ;  /* 0x0000000c0e097210 */ /* 0x000fc40007ffe009 */
[----:B------:R-:W-:Y:S02]  /*1080*/  IADD3 R19, PT, PT, R8, R19, R18 ;  /* 0x0000001308137210 */ /* 0x000fe40007ffe012 */
[C-C-:B------:R-:W-:Y:S02]  /*1090*/  SHF.L.W.U32.HI R0, R10.reuse, 0xf, R10.reuse ;  /* 0x0000000f0a007819 */ /* 0x140fe40000010e0a */
[--C-:B------:R-:W-:Y:S02]  /*10a0*/  SHF.L.W.U32.HI R15, R10, 0xd, R10.reuse ;  /* 0x0000000d0a0f7819 */ /* 0x100fe40000010e0a */
[----:B------:R-:W-:Y:S02]  /*10b0*/  SHF.R.U32.HI R8, RZ, 0xa, R10 ;  /* 0x0000000aff087819 */ /* 0x000fe4000001160a */
[C-C-:B------:R-:W-:Y:S02]  /*10c0*/  SHF.L.W.U32.HI R12, R9.reuse, 0xf, R9.reuse ;  /* 0x0000000f090c7819 */ /* 0x140fe40000010e09 */
[----:B------:R-:W-:-:S02]  /*10d0*/  SHF.L.W.U32.HI R23, R9, 0xd, R9 ;  /* 0x0000000d09177819 */ /* 0x000fc40000010e09 */
[----:B------:R-:W-:Y:S02]  /*10e0*/  SHF.R.U32.HI R14, RZ, 0xa, R9 ;  /* 0x0000000aff0e7819 */ /* 0x000fe40000011609 */
[C-C-:B------:R-:W-:Y:S02]  /*10f0*/  SHF.L.W.U32.HI R18, R6.reuse, 0x1a, R6.reuse ;  /* 0x0000001a06127819 */ /* 0x140fe40000010e06 */
[C-C-:B------:R-:W-:Y:S02]  /*1100*/  SHF.L.W.U32.HI R25, R6.reuse, 0x15, R6.reuse ;  /* 0x0000001506197819 */ /* 0x140fe40000010e06 */
[----:B------:R-:W-:Y:S02]  /*1110*/  SHF.L.W.U32.HI R22, R6, 0x7, R6 ;  /* 0x0000000706167819 */ /* 0x000fe40000010e06 */
[----:B------:R-:W-:Y:S02]  /*1120*/  LOP3.LUT R21, R8, R0, R15, 0x96, !PT ;  /* 0x0000000008157212 */ /* 0x000fe400078e960f */
[----:B------:R-:W-:-:S02]  /*1130*/  LOP3.LUT R15, R14, R12, R23, 0x96, !PT ;  /* 0x0000000c0e0f7212 */ /* 0x000fc400078e9617 */
[----:B------:R-:W-:Y:S02]  /*1140*/  LOP3.LUT R18, R22, R18, R25, 0x96, !PT ;  /* 0x0000001216127212 */ /* 0x000fe400078e9619 */
[----:B------:R-:W-:Y:S02]  /*1150*/  LOP3.LUT R12, R4, R6, R5, 0xb8, !PT ;  /* 0x00000006040c7212 */ /* 0x000fe400078eb805 */
[C-C-:B------:R-:W-:Y:S02]  /*1160*/  SHF.L.W.U32.HI R0, R19.reuse, 0x1e, R19.reuse ;  /* 0x0000001e13007819 */ /* 0x140fe40000010e13 */
[C-C-:B------:R-:W-:Y:S02]  /*1170*/  SHF.L.W.U32.HI R23, R19.reuse, 0x13, R19.reuse ;  /* 0x0000001313177819 */ /* 0x140fe40000010e13 */
[----:B------:R-:W-:Y:S02]  /*1180*/  SHF.L.W.U32.HI R8, R19, 0xa, R19 ;  /* 0x0000000a13087819 */ /* 0x000fe40000010e13 */
[----:B------:R-:W-:-:S02]  /*1190*/  IADD3 R12, PT, PT, R18, R12, R11 ;  /* 0x0000000c120c7210 */ /* 0x000fc40007ffe00b */
[----:B------:R-:W-:Y:S02]  /*11a0*/  IADD3 R16, PT, PT, R21, 0x11002000, R16 ;  /* 0x1100200015107810 */ /* 0x000fe40007ffe010 */
[----:B------:R-:W-:Y:S01]  /*11b0*/  LOP3.LUT R24, R8, R0, R23, 0x96, !PT ;  /* 0x0000000008187212 */ /* 0x000fe200078e9617 */
[----:B------:R-:W-:Y:S01]  /*11c0*/  VIADD R12, R12, UR17 ;  /* 0x000000110c0c7c36 */ /* 0x000fe20008000000 */
[----:B------:R-:W-:Y:S02]  /*11d0*/  LOP3.LUT R21, R20, R17, R19, 0xe8, !PT ;  /* 0x0000001114157212 */ /* 0x000fe400078ee813 */
[----:B------:R-:W-:Y:S01]  /*11e0*/  LOP3.LUT R22, R15, 0x80000000, RZ, 0x3c, !PT ;  /* 0x800000000f167812 */ /* 0x000fe200078e3cff */
[----:B------:R-:W-:Y:S01]  /*11f0*/  IMAD.IADD R17, R17, 0x1, R12 ;  /* 0x0000000111117824 */ /* 0x000fe200078e020c */
[C-C-:B------:R-:W-:Y:S02]  /*1200*/  SHF.L.W.U32.HI R0, R16.reuse, 0xf, R16.reuse ;  /* 0x0000000f10007819 */ /* 0x140fe40000010e10 */
[----:B------:R-:W-:-:S02]  /*1210*/  SHF.L.W.U32.HI R11, R16, 0xd, R16 ;  /* 0x0000000d100b7819 */ /* 0x000fc40000010e10 */
[----:B------:R-:W-:Y:S02]  /*1220*/  SHF.R.U32.HI R8, RZ, 0xa, R16 ;  /* 0x0000000aff087819 */ /* 0x000fe40000011610 */
[----:B------:R-:W-:Y:S02]  /*1230*/  IADD3 R24, PT, PT, R13, R24, R21 ;  /* 0x000000180d187210 */ /* 0x000fe40007ffe015 */
[C-C-:B------:R-:W-:Y:S02]  /*1240*/  SHF.L.W.U32.HI R23, R22.reuse, 0xf, R15.reuse ;  /* 0x0000000f16177819 */ /* 0x140fe40000010e0f */
[----:B------:R-:W-:Y:S02]  /*1250*/  SHF.L.W.U32.HI R14, R22, 0xd, R15 ;  /* 0x0000000d160e7819 */ /* 0x000fe40000010e0f */
[----:B------:R-:W-:Y:S02]  /*1260*/  SHF.R.U32.HI R18, RZ, 0xa, R22 ;  /* 0x0000000aff127819 */ /* 0x000fe40000011616 */
[----:B------:R-:W-:-:S02]  /*1270*/  LOP3.LUT R0, R8, R0, R11, 0x96, !PT ;  /* 0x0000000008007212 */ /* 0x000fc400078e960b */
[C-C-:B------:R-:W-:Y:S02]  /*1280*/  SHF.L.W.U32.HI R11, R24.reuse, 0x1e, R24.reuse ;  /* 0x0000001e180b7819 */ /* 0x140fe40000010e18 */
[--C-:B------:R-:W-:Y:S01]  /*1290*/  SHF.L.W.U32.HI R8, R24, 0x13, R24.reuse ;  /* 0x0000001318087819 */ /* 0x100fe20000010e18 */
[----:B------:R-:W-:Y:S01]  /*12a0*/  VIADD R0, R0, 0x280 ;  /* 0x0000028000007836 */ /* 0x000fe20000000000 */
[----:B------:R-:W-:Y:S02]  /*12b0*/  SHF.L.W.U32.HI R13, R24, 0xa, R24 ;  /* 0x0000000a180d7819 */ /* 0x000fe40000010e18 */
[----:B------:R-:W-:Y:S02]  /*12c0*/  LOP3.LUT R23, R18, R23, R14, 0x96, !PT ;  /* 0x0000001712177212 */ /* 0x000fe400078e960e */
[C-C-:B------:R-:W-:Y:S02]  /*12d0*/  SHF.L.W.U32.HI R14, R17.reuse, 0x1a, R17.reuse ;  /* 0x0000001a110e7819 */ /* 0x140fe40000010e11 */
[C---:B------:R-:W-:Y:S01]  /*12e0*/  SHF.L.W.U32.HI R21, R17.reuse, 0x15, R17 ;  /* 0x0000001511157819 */ /* 0x040fe20000010e11 */
[----:B------:R-:W-:Y:S01]  /*12f0*/  IMAD.IADD R23, R2, 0x1, R23 ;  /* 0x0000000102177824 */ /* 0x000fe200078e0217 */
[----:B------:R-:W-:-:S02]  /*1300*/  SHF.L.W.U32.HI R18, R17, 0x7, R17 ;  /* 0x0000000711127819 */ /* 0x000fc40000010e11 */
[----:B------:R-:W-:Y:S02]  /*1310*/  LOP3.LUT R11, R13, R11, R8, 0x96, !PT ;  /* 0x0000000b0d0b7212 */ /* 0x000fe400078e9608 */
[----:B------:R-:W-:Y:S02]  /*1320*/  SHF.L.W.U32.HI R8, R22, 0x19, R15 ;  /* 0x0000001916087819 */ /* 0x000fe40000010e0f */
[----:B------:R-:W-:Y:S02]  /*1330*/  LOP3.LUT R21, R18, R14, R21, 0x96, !PT ;  /* 0x0000000e12157212 */ /* 0x000fe400078e9615 */
[----:B------:R-:W-:Y:S02]  /*1340*/  SHF.L.W.U32.HI R15, R22, 0xe, R15 ;  /* 0x0000000e160f7819 */ /* 0x000fe40000010e0f */
[----:B------:R-:W-:Y:S02]  /*1350*/  SHF.R.U32.HI R13, RZ, 0x3, R22 ;  /* 0x00000003ff0d7819 */ /* 0x000fe40000011616 */
[----:B------:R-:W-:-:S02]  /*1360*/  LOP3.LUT R18, R5, R17, R6, 0xb8, !PT ;  /* 0x0000001105127212 */ /* 0x000fc400078eb806 */
[----:B------:R-:W-:Y:S02]  /*1370*/  LOP3.LUT R8, R13, R8, R15, 0x96, !PT ;  /* 0x000000080d087212 */ /* 0x000fe400078e960f */
[----:B------:R-:W-:Y:S02]  /*1380*/  IADD3 R13, PT, PT, R21, R18, R4 ;  /* 0x00000012150d7210 */ /* 0x000fe40007ffe004 */
[----:B------:R-:W-:Y:S02]  /*1390*/  LOP3.LUT R14, R19, R20, R24, 0xe8, !PT ;  /* 0x00000014130e7212 */ /* 0x000fe400078ee818 */
[----:B------:R-:W-:Y:S01]  /*13a0*/  SHF.L.W.U32.HI R4, R0, 0xf, R0 ;  /* 0x0000000f00047819 */ /* 0x000fe20000010e00 */
[----:B------:R-:W-:Y:S01]  /*13b0*/  VIADD R13, R13, UR18 ;  /* 0x000000120d0d7c36 */ /* 0x000fe20008000000 */
[----:B------:R-:W-:Y:S02]  /*13c0*/  IADD3 R11, PT, PT, R12, R11, R14 ;  /* 0x0000000b0c0b7210 */ /* 0x000fe40007ffe00e */
[--C-:B------:R-:W-:Y:S01]  /*13d0*/  SHF.L.W.U32.HI R15, R0, 0xd, R0.reuse ;  /* 0x0000000d000f7819 */ /* 0x100fe20000010e00 */
[----:B------:R-:W-:Y:S01]  /*13e0*/  IMAD.IADD R20, R20, 0x1, R13 ;  /* 0x0000000114147824 */ /* 0x000fe200078e020d */
[----:B------:R-:W-:-:S02]  /*13f0*/  SHF.R.U32.HI R12, RZ, 0xa, R0 ;  /* 0x0000000aff0c7819 */ /* 0x000fc40000011600 */
[C-C-:B------:R-:W-:Y:S02]  /*1400*/  SHF.L.W.U32.HI R14, R11.reuse, 0x1e, R11.reuse ;  /* 0x0000001e0b0e7819 */ /* 0x140fe40000010e0b */
[C-C-:B------:R-:W-:Y:S02]  /*1410*/  SHF.L.W.U32.HI R21, R11.reuse, 0x13, R11.reuse ;  /* 0x000000130b157819 */ /* 0x140fe40000010e0b */
[----:B------:R-:W-:Y:S02]  /*1420*/  SHF.L.W.U32.HI R18, R11, 0xa, R11 ;  /* 0x0000000a0b127819 */ /* 0x000fe40000010e0b */
[----:B------:R-:W-:Y:S02]  /*1430*/  LOP3.LUT R4, R12, R4, R15, 0x96, !PT ;  /* 0x000000040c047212 */ /* 0x000fe400078e960f */
[----:B------:R-:W-:Y:S02]  /*1440*/  LOP3.LUT R18, R18, R14, R21, 0x96, !PT ;  /* 0x0000000e12127212 */ /* 0x000fe400078e9615 */
[----:B------:R-:W-:-:S02]  /*1450*/  LOP3.LUT R12, R24, R19, R11, 0xe8, !PT ;  /* 0x00000013180c7212 */ /* 0x000fc400078ee80b */
[C-C-:B------:R-:W-:Y:S02]  /*1460*/  SHF.L.W.U32.HI R14, R20.reuse, 0x1a, R20.reuse ;  /* 0x0000001a140e7819 */ /* 0x140fe40000010e14 */
[C-C-:B------:R-:W-:Y:S02]  /*1470*/  SHF.L.W.U32.HI R15, R20.reuse, 0x15, R20.reuse ;  /* 0x00000015140f7819 */ /* 0x140fe40000010e14 */
[----:B------:R-:W-:Y:S02]  /*1480*/  SHF.L.W.U32.HI R21, R20, 0x7, R20 ;  /* 0x0000000714157819 */ /* 0x000fe40000010e14 */
[----:B------:R-:W-:Y:S02]  /*1490*/  IADD3 R18, PT, PT, R13, R18, R12 ;  /* 0x000000120d127210 */ /* 0x000fe40007ffe00c */
[----:B------:R-:W-:Y:S02]  /*14a0*/  LOP3.LUT R26, R21, R14, R15, 0x96, !PT ;  /* 0x0000000e151a7212 */ /* 0x000fe400078e960f */
[----:B------:R-:W-:-:S02]  /*14b0*/  SHF.L.W.U32.HI R12, R23, 0xf, R23 ;  /* 0x0000000f170c7819 */ /* 0x000fc40000010e17 */
[--C-:B------:R-:W-:Y:S02]  /*14c0*/  SHF.L.W.U32.HI R13, R23, 0xd, R23.reuse ;  /* 0x0000000d170d7819 */ /* 0x100fe40000010e17 */
[----:B------:R-:W-:Y:S02]  /*14d0*/  SHF.R.U32.HI R14, RZ, 0xa, R23 ;  /* 0x0000000aff0e7819 */ /* 0x000fe40000011617 */
[----:B------:R-:W-:Y:S02]  /*14e0*/  LOP3.LUT R15, R6, R20, R17, 0xb8, !PT ;  /* 0x00000014060f7212 */ /* 0x000fe400078eb811 */
[----:B------:R-:W-:Y:S02]  /*14f0*/  LOP3.LUT R13, R14, R12, R13, 0x96, !PT ;  /* 0x0000000c0e0d7212 */ /* 0x000fe400078e960d */
[----:B------:R-:W-:Y:S01]  /*1500*/  IADD3 R15, PT, PT, R26, R15, R5 ;  /* 0x0000000f1a0f7210 */ /* 0x000fe20007ffe005 */
[----:B------:R-:W-:Y:S01]  /*1510*/  IMAD.U32 R26, RZ, RZ, UR19 ;  /* 0x00000013ff1a7e24 */ /* 0x000fe2000f8e00ff */
[--C-:B------:R-:W-:Y:S01]  /*1520*/  SHF.L.W.U32.HI R12, R18, 0x1e, R18.reuse ;  /* 0x0000001e120c7819 */ /* 0x100fe20000010e12 */
[----:B------:R-:W-:Y:S01]  /*1530*/  IMAD.IADD R5, R10, 0x1, R13 ;  /* 0x000000010a057824 */ /* 0x000fe200078e020d */
[----:B------:R-:W-:-:S02]  /*1540*/  SHF.L.W.U32.HI R21, R18, 0x13, R18 ;  /* 0x0000001312157819 */ /* 0x000fc40000010e12 */
[----:B------:R-:W-:Y:S02]  /*1550*/  SHF.L.W.U32.HI R14, R18, 0xa, R18 ;  /* 0x0000000a120e7819 */ /* 0x000fe40000010e12 */
[----:B------:R-:W-:Y:S02]  /*1560*/  IADD3 R26, PT, PT, R15, 0x280, R26 ;  /* 0x000002800f1a7810 */ /* 0x000fe40007ffe01a */
[----:B------:R-:W-:Y:S02]  /*1570*/  LOP3.LUT R21, R14, R12, R21, 0x96, !PT ;  /* 0x0000000c0e157212 */ /* 0x000fe400078e9615 */
[--C-:B------:R-:W-:Y:S01]  /*1580*/  SHF.L.W.U32.HI R12, R5, 0xf, R5.reuse ;  /* 0x0000000f050c7819 */ /* 0x100fe20000010e05 */
[----:B------:R-:W-:Y:S01]  /*1590*/  IMAD.IADD R19, R19, 0x1, R26 ;  /* 0x0000000113137824 */ /* 0x000fe200078e021a */
[--C-:B------:R-:W-:Y:S02]  /*15a0*/  SHF.L.W.U32.HI R13, R5, 0xd, R5.reuse ;  /* 0x0000000d050d7819 */ /* 0x100fe40000010e05 */
[----:B------:R-:W-:-:S02]  /*15b0*/  SHF.R.U32.HI R14, RZ, 0xa, R5 ;  /* 0x0000000aff0e7819 */ /* 0x000fc40000011605 */
[C---:B------:R-:W-:Y:S02]  /*15c0*/  SHF.L.W.U32.HI R15, R19.reuse, 0x15, R19 ;  /* 0x00000015130f7819 */ /* 0x040fe40000010e13 */
[----:B------:R-:W-:Y:S02]  /*15d0*/  LOP3.LUT R13, R14, R12, R13, 0x96, !PT ;  /* 0x0000000c0e0d7212 */ /* 0x000fe400078e960d */
[C-C-:B------:R-:W-:Y:S02]  /*15e0*/  SHF.L.W.U32.HI R12, R19.reuse, 0x1a, R19.reuse ;  /* 0x0000001a130c7819 */ /* 0x140fe40000010e13 */
[----:B------:R-:W-:Y:S01]  /*15f0*/  SHF.L.W.U32.HI R14, R19, 0x7, R19 ;  /* 0x00000007130e7819 */ /* 0x000fe20000010e13 */
[----:B------:R-:W-:Y:S01]  /*1600*/  IMAD.IADD R13, R16, 0x1, R13 ;  /* 0x00000001100d7824 */ /* 0x000fe200078e020d */
[----:B------:R-:W-:Y:S02]  /*1610*/  LOP3.LUT R29, R11, R24, R18, 0xe8, !PT ;  /* 0x000000180b1d7212 */ /* 0x000fe400078ee812 */
[----:B------:R-:W-:-:S02]  /*1620*/  LOP3.LUT R25, R14, R12, R15, 0x96, !PT ;  /* 0x0000000c0e197212 */ /* 0x000fc400078e960f */
[C-C-:B------:R-:W-:Y:S02]  /*1630*/  SHF.L.W.U32.HI R12, R13.reuse, 0xf, R13.reuse ;  /* 0x0000000f0d0c7819 */ /* 0x140fe40000010e0d */
[--C-:B------:R-:W-:Y:S02]  /*1640*/  SHF.L.W.U32.HI R15, R13, 0xd, R13.reuse ;  /* 0x0000000d0d0f7819 */ /* 0x100fe40000010e0d */
[----:B------:R-:W-:Y:S02]  /*1650*/  SHF.R.U32.HI R14, RZ, 0xa, R13 ;  /* 0x0000000aff0e7819 */ /* 0x000fe4000001160d */
[----:B------:R-:W-:Y:S02]  /*1660*/  IADD3 R29, PT, PT, R26, R21, R29 ;  /* 0x000000151a1d7210 */ /* 0x000fe40007ffe01d */
[----:B------:R-:W-:Y:S02]  /*1670*/  LOP3.LUT R15, R14, R12, R15, 0x96, !PT ;  /* 0x0000000c0e0f7212 */ /* 0x000fe400078e960f */
[----:B------:R-:W-:-:S02]  /*1680*/  LOP3.LUT R12, R17, R19, R20, 0xb8, !PT ;  /* 0x00000013110c7212 */ /* 0x000fc400078eb814 */
[----:B------:R-:W-:Y:S01]  /*1690*/  SHF.L.W.U32.HI R27, R2, 0xe, R2 ;  /* 0x0000000e021b7819 */ /* 0x000fe20000010e02 */
[----:B------:R-:W-:Y:S01]  /*16a0*/  IMAD.IADD R15, R0, 0x1, R15 ;  /* 0x00000001000f7824 */ /* 0x000fe200078e020f */
[----:B------:R-:W-:-:S04]  /*16b0*/  IADD3 R25, PT, PT, R25, R12, R6 ;  /* 0x0000000c19197210 */ /* 0x000fc80007ffe006 */
[C-C-:B------:R-:W-:Y:S02]  /*16c0*/  SHF.L.W.U32.HI R6, R15.reuse, 0xf, R15.reuse ;  /* 0x0000000f0f067819 */ /* 0x140fe40000010e0f */
[--C-:B------:R-:W-:Y:S02]  /*16d0*/  SHF.L.W.U32.HI R21, R15, 0xd, R15.reuse ;  /* 0x0000000d0f157819 */ /* 0x100fe40000010e0f */
[----:B------:R-:W-:Y:S02]  /*16e0*/  SHF.R.U32.HI R12, RZ, 0xa, R15 ;  /* 0x0000000aff0c7819 */ /* 0x000fe4000001160f */
[----:B------:R-:W-:Y:S02]  /*16f0*/  IADD3 R25, PT, PT, R2, UR20, R25 ;  /* 0x0000001402197c10 */ /* 0x000fe4000fffe019 */
[----:B------:R-:W-:Y:S02]  /*1700*/  LOP3.LUT R21, R12, R6, R21, 0x96, !PT ;  /* 0x000000060c157212 */ /* 0x000fe400078e9615 */
[--C-:B------:R-:W-:Y:S01]  /*1710*/  SHF.L.W.U32.HI R6, R2, 0x19, R2.reuse ;  /* 0x0000001902067819 */ /* 0x100fe20000010e02 */
[----:B------:R-:W-:Y:S01]  /*1720*/  IMAD.IADD R24, R24, 0x1, R25 ;  /* 0x0000000118187824 */ /* 0x000fe200078e0219 */
[----:B------:R-:W-:-:S04]  /*1730*/  SHF.R.U32.HI R12, RZ, 0x3, R2 ;  /* 0x00000003ff0c7819 */ /* 0x000fc80000011602 */
[----:B------:R-:W-:Y:S01]  /*1740*/  LOP3.LUT R12, R12, R6, R27, 0x96, !PT ;  /* 0x000000060c0c7212 */ /* 0x000fe200078e961b */
[----:B------:R-:W-:-:S05]  /*1750*/  IMAD.IADD R6, R7, 0x1, R4 ;  /* 0x0000000107067824 */ /* 0x000fca00078e0204 */
[--C-:B------:R-:W-:Y:S02]  /*1760*/  IADD3 R21, PT, PT, R12, R21, R6.reuse ;  /* 0x000000150c157210 */ /* 0x100fe40007ffe006 */
[C-C-:B------:R-:W-:Y:S02]  /*1770*/  SHF.L.W.U32.HI R4, R6.reuse, 0xf, R6.reuse ;  /* 0x0000000f06047819 */ /* 0x140fe40000010e06 */
[--C-:B------:R-:W-:Y:S01]  /*1780*/  SHF.L.W.U32.HI R27, R6, 0xd, R6.reuse ;  /* 0x0000000d061b7819 */ /* 0x100fe20000010e06 */
[----:B------:R-:W-:Y:S01]  /*1790*/  VIADD R21, R21, 0x280 ;  /* 0x0000028015157836 */ /* 0x000fe20000000000 */
[----:B------:R-:W-:-:S04]  /*17a0*/  SHF.R.U32.HI R12, RZ, 0xa, R6 ;  /* 0x0000000aff0c7819 */ /* 0x000fc80000011606 */
[----:B------:R-:W-:-:S05]  /*17b0*/  LOP3.LUT R12, R12, R4, R27, 0x96, !PT ;  /* 0x000000040c0c7212 */ /* 0x000fca00078e961b */
[----:B------:R-:W-:-:S05]  /*17c0*/  IMAD.IADD R12, R9, 0x1, R12 ;  /* 0x00000001090c7824 */ /* 0x000fca00078e020c */
[C-C-:B------:R-:W-:Y:S02]  /*17d0*/  SHF.L.W.U32.HI R4, R12.reuse, 0xf, R12.reuse ;  /* 0x0000000f0c047819 */ /* 0x140fe40000010e0c */
[--C-:B------:R-:W-:Y:S02]  /*17e0*/  SHF.L.W.U32.HI R27, R12, 0xd, R12.reuse ;  /* 0x0000000d0c1b7819 */ /* 0x100fe40000010e0c */
[----:B------:R-:W-:-:S04]  /*17f0*/  SHF.R.U32.HI R14, RZ, 0xa, R12 ;  /* 0x0000000aff0e7819 */ /* 0x000fc8000001160c */
[----:B------:R-:W-:-:S05]  /*1800*/  LOP3.LUT R27, R14, R4, R27, 0x96, !PT ;  /* 0x000000040e1b7212 */ /* 0x000fca00078e961b */
[----:B------:R-:W-:-:S05]  /*1810*/  IMAD.IADD R14, R22, 0x1, R27 ;  /* 0x00000001160e7824 */ /* 0x000fca00078e021b */
[C-C-:B------:R-:W-:Y:S02]  /*1820*/  SHF.L.W.U32.HI R4, R14.reuse, 0xf, R14.reuse ;  /* 0x0000000f0e047819 */ /* 0x140fe40000010e0e */
[--C-:B------:R-:W-:Y:S02]  /*1830*/  SHF.L.W.U32.HI R27, R14, 0xd, R14.reuse ;  /* 0x0000000d0e1b7819 */ /* 0x100fe40000010e0e */
[----:B------:R-:W-:-:S04]  /*1840*/  SHF.R.U32.HI R26, RZ, 0xa, R14 ;  /* 0x0000000aff1a7819 */ /* 0x000fc8000001160e */
[----:B------:R-:W-:-:S04]  /*1850*/  LOP3.LUT R4, R26, R4, R27, 0x96, !PT ;  /* 0x000000041a047212 */ /* 0x000fc800078e961b */
[----:B------:R-:W-:-:S04]  /*1860*/  IADD3 R27, PT, PT, R4, 0xa00055, R23 ;  /* 0x00a00055041b7810 */ /* 0x000fc80007ffe017 */
[C-C-:B------:R-:W-:Y:S02]  /*1870*/  SHF.L.W.U32.HI R4, R27.reuse, 0xf, R27.reuse ;  /* 0x0000000f1b047819 */ /* 0x140fe40000010e1b */
[--C-:B------:R-:W-:Y:S02]  /*1880*/  SHF.L.W.U32.HI R26, R27, 0xd, R27.reuse ;  /* 0x0000000d1b1a7819 */ /* 0x100fe40000010e1b */
[----:B------:R-:W-:-:S04]  /*1890*/  SHF.R.U32.HI R28, RZ, 0xa, R27 ;  /* 0x0000000aff1c7819 */ /* 0x000fc8000001161b */
[----:B------:R-:W-:Y:S02]  /*18a0*/  LOP3.LUT R4, R28, R4, R26, 0x96, !PT ;  /* 0x000000041c047212 */ /* 0x000fe400078e961a */
[C---:B------:R-:W-:Y:S02]  /*18b0*/  SHF.L.W.U32.HI R26, R29.reuse, 0x13, R29 ;  /* 0x000000131d1a7819 */ /* 0x040fe40000010e1d */
[----:B------:R-:W-:Y:S02]  /*18c0*/  IADD3 R4, PT, PT, R2, R4, R5 ;  /* 0x0000000402047210 */ /* 0x000fe40007ffe005 */
[C-C-:B------:R-:W-:Y:S02]  /*18d0*/  SHF.L.W.U32.HI R2, R29.reuse, 0x1e, R29.reuse ;  /* 0x0000001e1d027819 */ /* 0x140fe40000010e1d */
[----:B------:R-:W-:-:S04]  /*18e0*/  SHF.L.W.U32.HI R28, R29, 0xa, R29 ;  /* 0x0000000a1d1c7819 */ /* 0x000fc80000010e1d */
[----:B------:R-:W-:Y:S02]  /*18f0*/  LOP3.LUT R2, R28, R2, R26, 0x96, !PT ;  /* 0x000000021c027212 */ /* 0x000fe400078e961a */
        /* <DEDUP_REMOVED lines=9> */
[--C-:B------:R-:W-:Y:S02]  /*1990*/  SHF.L.W.U32.HI R17, R7, 0x19, R7.reuse ;  /* 0x0000001907117819 */ /* 0x100fe40000010e07 */
[----:B------:R-:W-:-:S02]  /*19a0*/  SHF.R.U32.HI R25, RZ, 0x3, R7 ;  /* 0x00000003ff197819 */ /* 0x000fc40000011607 */
[----:B------:R-:W-:Y:S02]  /*19b0*/  IADD3 R26, PT, PT, R7, UR21, R26 ;  /* 0x00000015071a7c10 */ /* 0x000fe4000fffe01a */
[----:B------:R-:W-:Y:S02]  /*19c0*/  LOP3.LUT R17, R25, R17, R28, 0x96, !PT ;  /* 0x0000001119117212 */ /* 0x000fe400078e961c */
[--C-:B------:R-:W-:Y:S02]  /*19d0*/  SHF.L.W.U32.HI R28, R21, 0xd, R21.reuse ;  /* 0x0000000d151c7819 */ /* 0x100fe40000010e15 */
[--C-:B------:R-:W-:Y:S01]  /*19e0*/  SHF.R.U32.HI R25, RZ, 0xa, R21.reuse ;  /* 0x0000000aff197819 */ /* 0x100fe20000011615 */
[----:B------:R-:W-:Y:S01]  /*19f0*/  IMAD.IADD R4, R17, 0x1, R4 ;  /* 0x0000000111047824 */ /* 0x000fe200078e0204 */
[----:B------:R-:W-:-:S04]  /*1a00*/  SHF.L.W.U32.HI R17, R21, 0xf, R21 ;  /* 0x0000000f15117819 */ /* 0x000fc80000010e15 */
[----:B------:R-:W-:Y:S02]  /*1a10*/  LOP3.LUT R25, R25, R17, R28, 0x96, !PT ;  /* 0x0000001119197212 */ /* 0x000fe400078e961c */
[C---:B------:R-:W-:Y:S02]  /*1a20*/  SHF.L.W.U32.HI R28, R2.reuse, 0x13, R2 ;  /* 0x00000013021c7819 */ /* 0x040fe40000010e02 */
[----:B------:R-:W-:Y:S02]  /*1a30*/  IADD3 R25, PT, PT, R7, R25, R12 ;  /* 0x0000001907197210 */ /* 0x000fe40007ffe00c */
[C-C-:B------:R-:W-:Y:S02]  /*1a40*/  SHF.L.W.U32.HI R7, R2.reuse, 0x1e, R2.reuse ;  /* 0x0000001e02077819 */ /* 0x140fe40000010e02 */
[----:B------:R-:W-:-:S04]  /*1a50*/  SHF.L.W.U32.HI R17, R2, 0xa, R2 ;  /* 0x0000000a02117819 */ /* 0x000fc80000010e02 */
[----:B------:R-:W-:Y:S01]  /*1a60*/  LOP3.LUT R17, R17, R7, R28, 0x96, !PT ;  /* 0x0000000711117212 */ /* 0x000fe200078e961c */
[----:B------:R-:W-:Y:S01]  /*1a70*/  IMAD.IADD R7, R11, 0x1, R26 ;  /* 0x000000010b077824 */ /* 0x000fe200078e021a */
[----:B------:R-:W-:-:S04]  /*1a80*/  LOP3.LUT R11, R29, R18, R2, 0xe8, !PT ;  /* 0x000000121d0b7212 */ /* 0x000fc800078ee802 */
[----:B------:R-:W-:Y:S02]  /*1a90*/  IADD3 R17, PT, PT, R26, R17, R11 ;  /* 0x000000111a117210 */ /* 0x000fe40007ffe00b */
[C-C-:B------:R-:W-:Y:S02]  /*1aa0*/  SHF.L.W.U32.HI R11, R7.reuse, 0x1a, R7.reuse ;  /* 0x0000001a070b7819 */ /* 0x140fe40000010e07 */
[C-C-:B------:R-:W-:Y:S02]  /*1ab0*/  SHF.L.W.U32.HI R26, R7.reuse, 0x15, R7.reuse ;  /* 0x00000015071a7819 */ /* 0x140fe40000010e07 */
[----:B------:R-:W-:-:S04]  /*1ac0*/  SHF.L.W.U32.HI R28, R7, 0x7, R7 ;  /* 0x00000007071c7819 */ /* 0x000fc80000010e07 */
[----:B------:R-:W-:Y:S02]  /*1ad0*/  LOP3.LUT R11, R28, R11, R26, 0x96, !PT ;  /* 0x0000000b1c0b7212 */ /* 0x000fe400078e961a */
[----:B------:R-:W-:Y:S02]  /*1ae0*/  LOP3.LUT R26, R19, R7, R24, 0xb8, !PT ;  /* 0x00000007131a7212 */ /* 0x000fe400078eb818 */
[----:B------:R-:W-:Y:S02]  /*1af0*/  SHF.R.U32.HI R28, RZ, 0x3, R10 ;  /* 0x00000003ff1c7819 */ /* 0x000fe4000001160a */
[----:B------:R-:W-:Y:S02]  /*1b00*/  IADD3 R20, PT, PT, R11, R26, R20 ;  /* 0x0000001a0b147210 */ /* 0x000fe40007ffe014 */
[C-C-:B------:R-:W-:Y:S02]  /*1b10*/  SHF.L.W.U32.HI R11, R10.reuse, 0x19, R10.reuse ;  /* 0x000000190a0b7819 */ /* 0x140fe40000010e0a */
[----:B------:R-:W-:-:S02]  /*1b20*/  SHF.L.W.U32.HI R26, R10, 0xe, R10 ;  /* 0x0000000e0a1a7819 */ /* 0x000fc40000010e0a */
[----:B------:R-:W-:Y:S02]  /*1b30*/  IADD3 R20, PT, PT, R10, UR22, R20 ;  /* 0x000000160a147c10 */ /* 0x000fe4000fffe014 */
[----:B------:R-:W-:Y:S02]  /*1b40*/  LOP3.LUT R26, R28, R11, R26, 0x96, !PT ;  /* 0x0000000b1c1a7212 */ /* 0x000fe400078e961a */
[----:B------:R-:W-:Y:S01]  /*1b50*/  SHF.R.U32.HI R28, RZ, 0xa, R4 ;  /* 0x0000000aff1c7819 */ /* 0x000fe20000011604 */
[----:B------:R-:W-:Y:S02]  /*1b60*/  IMAD.IADD R18, R18, 0x1, R20 ;  /* 0x0000000112127824 */ /* 0x000fe400078e0214 */
[----:B------:R-:W-:Y:S01]  /*1b70*/  IMAD.IADD R11, R26, 0x1, R25 ;  /* 0x000000011a0b7824 */ /* 0x000fe200078e0219 */
[C-C-:B------:R-:W-:Y:S02]  /*1b80*/  SHF.L.W.U32.HI R25, R4.reuse, 0xf, R4.reuse ;  /* 0x0000000f04197819 */ /* 0x140fe40000010e04 */
[----:B------:R-:W-:-:S04]  /*1b90*/  SHF.L.W.U32.HI R26, R4, 0xd, R4 ;  /* 0x0000000d041a7819 */ /* 0x000fc80000010e04 */
[----:B------:R-:W-:Y:S02]  /*1ba0*/  LOP3.LUT R25, R28, R25, R26, 0x96, !PT ;  /* 0x000000191c197212 */ /* 0x000fe400078e961a */
[C---:B------:R-:W-:Y:S02]  /*1bb0*/  SHF.L.W.U32.HI R26, R17.reuse, 0x13, R17 ;  /* 0x00000013111a7819 */ /* 0x040fe40000010e11 */
[----:B------:R-:W-:Y:S02]  /*1bc0*/  IADD3 R25, PT, PT, R10, R25, R13 ;  /* 0x000000190a197210 */ /* 0x000fe40007ffe00d */
[C-C-:B------:R-:W-:Y:S02]  /*1bd0*/  SHF.L.W.U32.HI R10, R17.reuse, 0x1e, R17.reuse ;  /* 0x0000001e110a7819 */ /* 0x140fe40000010e11 */
[----:B------:R-:W-:-:S04]  /*1be0*/  SHF.L.W.U32.HI R28, R17, 0xa, R17 ;  /* 0x0000000a111c7819 */ /* 0x000fc80000010e11 */
[----:B------:R-:W-:Y:S02]  /*1bf0*/  LOP3.LUT R10, R28, R10, R26, 0x96, !PT ;  /* 0x0000000a1c0a7212 */ /* 0x000fe400078e961a */
[----:B------:R-:W-:Y:S02]  /*1c00*/  LOP3.LUT R26, R2, R29, R17, 0xe8, !PT ;  /* 0x0000001d021a7212 */ /* 0x000fe400078ee811 */
[----:B------:R-:W-:Y:S02]  /*1c10*/  SHF.L.W.U32.HI R28, R18, 0x7, R18 ;  /* 0x00000007121c7819 */ /* 0x000fe40000010e12 */
[----:B------:R-:W-:Y:S02]  /*1c20*/  IADD3 R20, PT, PT, R20, R10, R26 ;  /* 0x0000000a14147210 */ /* 0x000fe40007ffe01a */
        /* <DEDUP_REMOVED lines=10> */
[--C-:B------:R-:W-:Y:S01]  /*1cd0*/  SHF.L.W.U32.HI R19, R11, 0xf, R11.reuse ;  /* 0x0000000f0b137819 */ /* 0x100fe20000010e0b */
[----:B------:R-:W-:Y:S01]  /*1ce0*/  IMAD.IADD R29, R29, 0x1, R26 ;  /* 0x000000011d1d7824 */ /* 0x000fe200078e021a */
[----:B------:R-:W-:Y:S01]  /*1cf0*/  SHF.L.W.U32.HI R28, R11, 0xd, R11 ;  /* 0x0000000d0b1c7819 */ /* 0x000fe20000010e0b */
[----:B------:R-:W-:Y:S01]  /*1d00*/  IMAD.IADD R10, R10, 0x1, R25 ;  /* 0x000000010a0a7824 */ /* 0x000fe200078e0219 */
[----:B------:R-:W-:-:S04]  /*1d10*/  SHF.R.U32.HI R25, RZ, 0xa, R11 ;  /* 0x0000000aff197819 */ /* 0x000fc8000001160b */
[----:B------:R-:W-:Y:S02]  /*1d20*/  LOP3.LUT R19, R25, R19, R28, 0x96, !PT ;  /* 0x0000001319137212 */ /* 0x000fe400078e961c */
[--C-:B------:R-:W-:Y:S02]  /*1d30*/  SHF.L.W.U32.HI R28, R29, 0x15, R29.reuse ;  /* 0x000000151d1c7819 */ /* 0x100fe40000010e1d */
        /* <DEDUP_REMOVED lines=8> */
[----:B------:R-:W-:-:S04]  /*1dc0*/  SHF.L.W.U32.HI R24, R16, 0xe, R16 ;  /* 0x0000000e10187819 */ /* 0x000fc80000010e10 */
[----:B------:R-:W-:Y:S02]  /*1dd0*/  LOP3.LUT R24, R28, R9, R24, 0x96, !PT ;  /* 0x000000091c187212 */ /* 0x000fe400078e9618 */
[----:B------:R-:W-:-:S03]  /*1de0*/  SHF.R.U32.HI R28, RZ, 0xa, R10 ;  /* 0x0000000aff1c7819 */ /* 0x000fc6000001160a */
[----:B------:R-:W-:Y:S01]  /*1df0*/  IMAD.IADD R9, R24, 0x1, R19 ;  /* 0x0000000118097824 */ /* 0x000fe200078e0213 */
[C-C-:B------:R-:W-:Y:S02]  /*1e00*/  SHF.L.W.U32.HI R19, R10.reuse, 0xf, R10.reuse ;  /* 0x0000000f0a137819 */ /* 0x140fe40000010e0a */
[----:B------:R-:W-:-:S04]  /*1e10*/  SHF.L.W.U32.HI R24, R10, 0xd, R10 ;  /* 0x0000000d0a187819 */ /* 0x000fc80000010e0a */
[----:B------:R-:W-:Y:S02]  /*1e20*/  LOP3.LUT R19, R28, R19, R24, 0x96, !PT ;  /* 0x000000131c137212 */ /* 0x000fe400078e9618 */
[----:B------:R-:W-:Y:S02]  /*1e30*/  SHF.L.W.U32.HI R24, R20, 0xa, R20 ;  /* 0x0000000a14187819 */ /* 0x000fe40000010e14 */
[----:B------:R-:W-:-:S05]  /*1e40*/  IADD3 R19, PT, PT, R16, R19, R15 ;  /* 0x0000001310137210 */ /* 0x000fca0007ffe00f */
[----:B------:R-:W-:Y:S01]  /*1e50*/  IMAD.IADD R8, R8, 0x1, R19 ;  /* 0x0000000108087824 */ /* 0x000fe200078e0213 */
[----:B------:R-:W-:Y:S02]  /*1e60*/  IADD3 R19, PT, PT, R16, UR24, R25 ;  /* 0x0000001810137c10 */ /* 0x000fe4000fffe019 */
[C-C-:B------:R-:W-:Y:S02]  /*1e70*/  SHF.L.W.U32.HI R16, R20.reuse, 0x1e, R20.reuse ;  /* 0x0000001e14107819 */ /* 0x140fe40000010e14 */
[----:B------:R-:W-:-:S04]  /*1e80*/  SHF.L.W.U32.HI R25, R20, 0x13, R20 ;  /* 0x0000001314197819 */ /* 0x000fc80000010e14 */
[----:B------:R-:W-:Y:S02]  /*1e90*/  LOP3.LUT R25, R24, R16, R25, 0x96, !PT ;  /* 0x0000001018197212 */ /* 0x000fe400078e9619 */
[----:B------:R-:W-:Y:S01]  /*1ea0*/  LOP3.LUT R16, R17, R2, R20, 0xe8, !PT ;  /* 0x0000000211107212 */ /* 0x000fe200078ee814 */
[----:B------:R-:W-:-:S03]  /*1eb0*/  IMAD.IADD R2, R2, 0x1, R19 ;  /* 0x0000000102027824 */ /* 0x000fc600078e0213 */
[----:B------:R-:W-:-:S04]  /*1ec0*/  IADD3 R25, PT, PT, R26, R25, R16 ;  /* 0x000000191a197210 */ /* 0x000fc80007ffe010 */
[C-C-:B------:R-:W-:Y:S02]  /*1ed0*/  SHF.L.W.U32.HI R16, R25.reuse, 0x1e, R25.reuse ;  /* 0x0000001e19107819 */ /* 0x140fe40000010e19 */
        /* <DEDUP_REMOVED lines=15> */
[--C-:B------:R-:W-:Y:S02]  /*1fd0*/  SHF.L.W.U32.HI R24, R16, 0x13, R16.reuse ;  /* 0x0000001310187819 */ /* 0x100fe40000010e10 */
[C---:B------:R-:W-:Y:S02]  /*1fe0*/  IADD3 R7, PT, PT, R22.reuse, R7, R27 ;  /* 0x0000000716077210 */ /* 0x040fe40007ffe01b */
[----:B------:R-:W-:Y:S02]  /*1ff0*/  IADD3 R22, PT, PT, R22, UR25, R19 ;  /* 0x0000001916167c10 */ /* 0x000fe4000fffe013 */
[C-C-:B------:R-:W-:Y:S02]  /*2000*/  SHF.L.W.U32.HI R19, R16.reuse, 0x1e, R16.reuse ;  /* 0x0000001e10137819 */ /* 0x140fe40000010e10 */
[----:B------:R-:W-:Y:S01]  /*2010*/  SHF.L.W.U32.HI R26, R16, 0xa, R16 ;  /* 0x0000000a101a7819 */ /* 0x000fe20000010e10 */
[----:B------:R-:W-:-:S03]  /*2020*/  IMAD.IADD R17, R17, 0x1, R22 ;  /* 0x0000000111117824 */ /* 0x000fc600078e0216 */
[----:B------:R-:W-:Y:S02]  /*2030*/  LOP3.LUT R19, R26, R19, R24, 0x96, !PT ;  /* 0x000000131a137212 */ /* 0x000fe400078e9618 */
[----:B------:R-:W-:Y:S02]  /*2040*/  LOP3.LUT R24, R25, R20, R16, 0xe8, !PT ;  /* 0x0000001419187212 */ /* 0x000fe400078ee810 */
[C-C-:B------:R-:W-:Y:S02]  /*2050*/  SHF.L.W.U32.HI R26, R17.reuse, 0x7, R17.reuse ;  /* 0x00000007111a7819 */ /* 0x140fe40000010e11 */
        /* <DEDUP_REMOVED lines=11> */
[----:B------:R-:W-:Y:S01]  /*2110*/  SHF.L.W.U32.HI R24, R8, 0xd, R8 ;  /* 0x0000000d08187819 */ /* 0x000fe20000010e08 */
[----:B------:R-:W-:Y:S01]  /*2120*/  IMAD.IADD R20, R20, 0x1, R22 ;  /* 0x0000000114147824 */ /* 0x000fe200078e0216 */
        /* <DEDUP_REMOVED lines=13> */
[----:B------:R-:W-:-:S02]  /*2200*/  SHF.L.W.U32.HI R24, R20, 0x15, R20 ;  /* 0x0000001514187819 */ /* 0x000fc40000010e14 */
[----:B------:R-:W-:Y:S02]  /*2210*/  SHF.L.W.U32.HI R28, R22, 0xa, R22 ;  /* 0x0000000a161c7819 */ /* 0x000fe40000010e16 */
[----:B------:R-:W-:Y:S02]  /*2220*/  LOP3.LUT R24, R26, R0, R24, 0x96, !PT ;  /* 0x000000001a187212 */ /* 0x000fe400078e9618 */
[----:B------:R-:W-:Y:S02]  /*2230*/  LOP3.LUT R0, R2, R20, R17, 0xb8, !PT ;  /* 0x0000001402007212 */ /* 0x000fe400078eb811 */
[----:B------:R-:W-:Y:S02]  /*2240*/  SHF.R.U32.HI R26, RZ, 0x3, R23 ;  /* 0x00000003ff1a7819 */ /* 0x000fe40000011617 */
[----:B------:R-:W-:Y:S02]  /*2250*/  IADD3 R24, PT, PT, R24, R0, R29 ;  /* 0x0000000018187210 */ /* 0x000fe40007ffe01d */
[----:B------:R-:W-:-:S02]  /*2260*/  SHF.L.W.U32.HI R0, R23, 0x19, R23 ;  /* 0x0000001917007819 */ /* 0x000fc40000010e17 */
[C---:B------:R-:W-:Y:S02]  /*2270*/  SHF.L.W.U32.HI R29, R23.reuse, 0xe, R23 ;  /* 0x0000000e171d7819 */ /* 0x040fe40000010e17 */
[----:B------:R-:W-:Y:S02]  /*2280*/  IADD3 R24, PT, PT, R23, UR27, R24 ;  /* 0x0000001b17187c10 */ /* 0x000fe4000fffe018 */
[----:B------:R-:W-:Y:S02]  /*2290*/  LOP3.LUT R29, R26, R0, R29, 0x96, !PT ;  /* 0x000000001a1d7212 */ /* 0x000fe400078e961d */
[----:B------:R-:W-:-:S03]  /*22a0*/  SHF.R.U32.HI R26, RZ, 0xa, R7 ;  /* 0x0000000aff1a7819 */ /* 0x000fc60000011607 */
[----:B------:R-:W-:Y:S01]  /*22b0*/  IMAD.IADD R0, R29, 0x1, R18 ;  /* 0x000000011d007824 */ /* 0x000fe200078e0212 */
[C-C-:B------:R-:W-:Y:S02]  /*22c0*/  SHF.L.W.U32.HI R18, R7.reuse, 0xf, R7.reuse ;  /* 0x0000000f07127819 */ /* 0x140fe40000010e07 */
[----:B------:R-:W-:-:S04]  /*22d0*/  SHF.L.W.U32.HI R29, R7, 0xd, R7 ;  /* 0x0000000d071d7819 */ /* 0x000fc80000010e07 */
[----:B------:R-:W-:Y:S02]  /*22e0*/  LOP3.LUT R18, R26, R18, R29, 0x96, !PT ;  /* 0x000000121a127212 */ /* 0x000fe400078e961d */
[C---:B------:R-:W-:Y:S02]  /*22f0*/  SHF.L.W.U32.HI R26, R22.reuse, 0x13, R22 ;  /* 0x00000013161a7819 */ /* 0x040fe40000010e16 */
[----:B------:R-:W-:Y:S02]  /*2300*/  IADD3 R18, PT, PT, R23, R18, R4 ;  /* 0x0000001217127210 */ /* 0x000fe40007ffe004 */
[----:B------:R-:W-:-:S04]  /*2310*/  SHF.L.W.U32.HI R23, R22, 0x1e, R22 ;  /* 0x0000001e16177819 */ /* 0x000fc80000010e16 */
[----:B------:R-:W-:Y:S01]  /*2320*/  LOP3.LUT R29, R28, R23, R26, 0x96, !PT ;  /* 0x000000171c1d7212 */ /* 0x000fe200078e961a */
[----:B------:R-:W-:Y:S01]  /*2330*/  IMAD.IADD R23, R25, 0x1, R24 ;  /* 0x0000000119177824 */ /* 0x000fe200078e0218 */
[----:B------:R-:W-:Y:S02]  /*2340*/  LOP3.LUT R25, R19, R16, R22, 0xe8, !PT ;  /* 0x0000001013197212 */ /* 0x000fe400078ee816 */
[----:B------:R-:W-:Y:S02]  /*2350*/  SHF.R.U32.HI R28, RZ, 0x3, R5 ;  /* 0x00000003ff1c7819 */ /* 0x000fe40000011605 */
[----:B------:R-:W-:Y:S02]  /*2360*/  IADD3 R25, PT, PT, R24, R29, R25 ;  /* 0x0000001d18197210 */ /* 0x000fe40007ffe019 */
[C-C-:B------:R-:W-:Y:S02]  /*2370*/  SHF.L.W.U32.HI R24, R23.reuse, 0x1a, R23.reuse ;  /* 0x0000001a17187819 */ /* 0x140fe40000010e17 */
[----:B------:R-:W-:-:S02]  /*2380*/  SHF.L.W.U32.HI R29, R23, 0x15, R23 ;  /* 0x00000015171d7819 */ /* 0x000fc40000010e17 */
        /* <DEDUP_REMOVED lines=11> */
[----:B------:R-:W-:Y:S01]  /*2440*/  SHF.R.U32.HI R26, RZ, 0xa, R0 ;  /* 0x0000000aff1a7819 */ /* 0x000fe20000011600 */
        /* <DEDUP_REMOVED lines=14> */
[----:B------:R-:W-:-:S04]  /*2530*/  LOP3.LUT R6, R20, R16, R23, 0xb8, !PT ;  /* 0x0000001014067212 */ /* 0x000fc800078eb817 */
[----:B------:R-:W-:Y:S02]  /*2540*/  IADD3 R26, PT, PT, R26, R6, R17 ;  /* 0x000000061a1a7210 */ /* 0x000fe40007ffe011 */
[C-C-:B------:R-:W-:Y:S02]  /*2550*/  SHF.L.W.U32.HI R6, R5.reuse, 0x19, R5.reuse ;  /* 0x0000001905067819 */ /* 0x140fe40000010e05 */
[C---:B------:R-:W-:Y:S02]  /*2560*/  SHF.L.W.U32.HI R17, R5.reuse, 0xe, R5 ;  /* 0x0000000e05117819 */ /* 0x040fe40000010e05 */
[----:B------:R-:W-:Y:S02]  /*2570*/  IADD3 R26, PT, PT, R5, UR29, R26 ;  /* 0x0000001d051a7c10 */ /* 0x000fe4000fffe01a */
[----:B------:R-:W-:Y:S02]  /*2580*/  LOP3.LUT R17, R28, R6, R17, 0x96, !PT ;  /* 0x000000061c117212 */ /* 0x000fe400078e9611 */
[----:B------:R-:W-:Y:S01]  /*2590*/  SHF.R.U32.HI R28, RZ, 0xa, R2 ;  /* 0x0000000aff1c7819 */ /* 0x000fe20000011602 */
[----:B------:R-:W-:-:S02]  /*25a0*/  IMAD.IADD R19, R19, 0x1, R26 ;  /* 0x0000000113137824 */ /* 0x000fc400078e021a */
[----:B------:R-:W-:Y:S01]  /*25b0*/  IMAD.IADD R6, R17, 0x1, R24 ;  /* 0x0000000111067824 */ /* 0x000fe200078e0218 */
[C-C-:B------:R-:W-:Y:S02]  /*25c0*/  SHF.L.W.U32.HI R17, R2.reuse, 0xf, R2.reuse ;  /* 0x0000000f02117819 */ /* 0x140fe40000010e02 */
[----:B------:R-:W-:Y:S02]  /*25d0*/  SHF.L.W.U32.HI R24, R2, 0xd, R2 ;  /* 0x0000000d02187819 */ /* 0x000fe40000010e02 */
[----:B------:R-:W-:Y:S02]  /*25e0*/  LOP3.LUT R29, R23, R19, R16, 0xb8, !PT ;  /* 0x00000013171d7212 */ /* 0x000fe400078eb810 */
[----:B------:R-:W-:Y:S02]  /*25f0*/  LOP3.LUT R24, R28, R17, R24, 0x96, !PT ;  /* 0x000000111c187212 */ /* 0x000fe400078e9618 */
[----:B------:R-:W-:Y:S02]  /*2600*/  SHF.L.W.U32.HI R28, R18, 0x13, R18 ;  /* 0x00000013121c7819 */ /* 0x000fe40000010e12 */
[----:B------:R-:W-:-:S02]  /*2610*/  IADD3 R24, PT, PT, R5, R24, R10 ;  /* 0x0000001805187210 */ /* 0x000fc40007ffe00a */
        /* <DEDUP_REMOVED lines=9> */
[----:B------:R-:W-:Y:S02]  /*26b0*/  SHF.R.U32.HI R26, RZ, 0x3, R12 ;  /* 0x00000003ff1a7819 */ /* 0x000fe4000001160c */
[----:B------:R-:W-:Y:S02]  /*26c0*/  IADD3 R29, PT, PT, R5, R29, R20 ;  /* 0x0000001d051d7210 */ /* 0x000fe40007ffe014 */
[C-C-:B------:R-:W-:Y:S02]  /*26d0*/  SHF.L.W.U32.HI R5, R12.reuse, 0x19, R12.reuse ;  /* 0x000000190c057819 */ /* 0x140fe40000010e0c */
[C---:B------:R-:W-:Y:S02]  /*26e0*/  SHF.L.W.U32.HI R20, R12.reuse, 0xe, R12 ;  /* 0x0000000e0c147819 */ /* 0x040fe40000010e0c */
[----:B------:R-:W-:-:S02]  /*26f0*/  IADD3 R29, PT, PT, R12, UR30, R29 ;  /* 0x0000001e0c1d7c10 */ /* 0x000fc4000fffe01d */
[----:B------:R-:W-:Y:S02]  /*2700*/  LOP3.LUT R5, R26, R5, R20, 0x96, !PT ;  /* 0x000000051a057212 */ /* 0x000fe400078e9614 */
[--C-:B------:R-:W-:Y:S01]  /*2710*/  SHF.L.W.U32.HI R20, R6, 0xf, R6.reuse ;  /* 0x0000000f06147819 */ /* 0x100fe20000010e06 */
[----:B------:R-:W-:Y:S01]  /*2720*/  IMAD.IADD R22, R22, 0x1, R29 ;  /* 0x0000000116167824 */ /* 0x000fe200078e021d */
[----:B------:R-:W-:Y:S01]  /*2730*/  SHF.R.U32.HI R26, RZ, 0xa, R6 ;  /* 0x0000000aff1a7819 */ /* 0x000fe20000011606 */
[----:B------:R-:W-:Y:S01]  /*2740*/  IMAD.IADD R5, R5, 0x1, R24 ;  /* 0x0000000105057824 */ /* 0x000fe200078e0218 */
[----:B------:R-:W-:Y:S02]  /*2750*/  SHF.L.W.U32.HI R24, R6, 0xd, R6 ;  /* 0x0000000d06187819 */ /* 0x000fe40000010e06 */
[----:B------:R-:W-:Y:S02]  /*2760*/  SHF.R.U32.HI R28, RZ, 0x3, R13 ;  /* 0x00000003ff1c7819 */ /* 0x000fe4000001160d */
[----:B------:R-:W-:-:S02]  /*2770*/  LOP3.LUT R24, R26, R20, R24, 0x96, !PT ;  /* 0x000000141a187212 */ /* 0x000fc400078e9618 */
        /* <DEDUP_REMOVED lines=65> */
[----:B------:R-:W-:-:S02]  /*2b90*/  SHF.L.W.U32.HI R26, R13, 0xd, R13 ;  /* 0x0000000d0d1a7819 */ /* 0x000fc40000010e0d */
        /* <DEDUP_REMOVED lines=17> */
[--C-:B------:R-:W-:Y:S02]  /*2cb0*/  SHF.R.U32.HI R26, RZ, 0x3, R27.reuse ;  /* 0x00000003ff1a7819 */ /* 0x100fe4000001161b */
[----:B------:R-:W-:Y:S02]  /*2cc0*/  IADD3 R22, PT, PT, R29, R24, R22 ;  /* 0x000000181d167210 */ /* 0x000fe40007ffe016 */
[C-C-:B------:R-:W-:Y:S02]  /*2cd0*/  SHF.L.W.U32.HI R24, R27.reuse, 0x19, R27.reuse ;  /* 0x000000191b187819 */ /* 0x140fe40000010e1b */
[----:B------:R-:W-:-:S04]  /*2ce0*/  SHF.L.W.U32.HI R29, R27, 0xe, R27 ;  /* 0x0000000e1b1d7819 */ /* 0x000fc80000010e1b */
[----:B------:R-:W-:Y:S02]  /*2cf0*/  LOP3.LUT R24, R26, R24, R29, 0x96, !PT ;  /* 0x000000181a187212 */ /* 0x000fe400078e961d */
[--C-:B------:R-:W-:Y:S02]  /*2d00*/  SHF.L.W.U32.HI R29, R16, 0xd, R16.reuse ;  /* 0x0000000d101d7819 */ /* 0x100fe40000010e10 */
[--C-:B------:R-:W-:Y:S01]  /*2d10*/  SHF.R.U32.HI R26, RZ, 0xa, R16.reuse ;  /* 0x0000000aff1a7819 */ /* 0x100fe20000011610 */
[----:B------:R-:W-:Y:S01]  /*2d20*/  IMAD.IADD R19, R24, 0x1, R19 ;  /* 0x0000000118137824 */ /* 0x000fe200078e0213 */
        /* <DEDUP_REMOVED lines=10> */
[C---:B------:R-:W-:Y:S02]  /*2dd0*/  SHF.L.W.U32.HI R28, R20.reuse, 0x7, R20 ;  /* 0x00000007141c7819 */ /* 0x040fe40000010e14 */
[----:B------:R-:W-:Y:S02]  /*2de0*/  IADD3 R22, PT, PT, R27, R22, R26 ;  /* 0x000000161b167210 */ /* 0x000fe40007ffe01a */
[C-C-:B------:R-:W-:Y:S02]  /*2df0*/  SHF.L.W.U32.HI R26, R20.reuse, 0x1a, R20.reuse ;  /* 0x0000001a141a7819 */ /* 0x140fe40000010e14 */
[----:B------:R-:W-:-:S02]  /*2e00*/  SHF.L.W.U32.HI R27, R20, 0x15, R20 ;  /* 0x00000015141b7819 */ /* 0x000fc40000010e14 */
[----:B------:R-:W-:Y:S02]  /*2e10*/  SHF.L.W.U32.HI R29, R4, 0xe, R4 ;  /* 0x0000000e041d7819 */ /* 0x000fe40000010e04 */
[----:B------:R-:W-:Y:S02]  /*2e20*/  LOP3.LUT R26, R28, R26, R27, 0x96, !PT ;  /* 0x0000001a1c1a7212 */ /* 0x000fe400078e961b */
[----:B------:R-:W-:Y:S02]  /*2e30*/  LOP3.LUT R27, R18, R20, R15, 0xb8, !PT ;  /* 0x00000014121b7212 */ /* 0x000fe400078eb80f */
[C---:B------:R-:W-:Y:S02]  /*2e40*/  SHF.L.W.U32.HI R28, R21.reuse, 0xe, R21 ;  /* 0x0000000e151c7819 */ /* 0x040fe40000010e15 */
[----:B------:R-:W-:Y:S02]  /*2e50*/  IADD3 R26, PT, PT, R26, R27, R25 ;  /* 0x0000001b1a1a7210 */ /* 0x000fe40007ffe019 */
[----:B------:R-:W-:-:S02]  /*2e60*/  SHF.L.W.U32.HI R25, R21, 0x19, R21 ;  /* 0x0000001915197819 */ /* 0x000fc40000010e15 */
[----:B------:R-:W-:Y:S02]  /*2e70*/  SHF.R.U32.HI R27, RZ, 0x3, R21 ;  /* 0x00000003ff1b7819 */ /* 0x000fe40000011615 */
        /* <DEDUP_REMOVED lines=19> */
[----:B------:R-:W-:-:S04]  /*2fb0*/  LOP3.LUT R26, R15, R21, R20, 0xb8, !PT ;  /* 0x000000150f1a7212 */ /* 0x000fc800078eb814 */
[----:B------:R-:W-:Y:S02]  /*2fc0*/  IADD3 R27, PT, PT, R27, R26, R18 ;  /* 0x0000001a1b1b7210 */ /* 0x000fe40007ffe012 */
[C-C-:B------:R-:W-:Y:S02]  /*2fd0*/  SHF.L.W.U32.HI R18, R4.reuse, 0x19, R4.reuse ;  /* 0x0000001904127819 */ /* 0x140fe40000010e04 */
[----:B------:R-:W-:Y:S02]  /*2fe0*/  SHF.R.U32.HI R26, RZ, 0x3, R4 ;  /* 0x00000003ff1a7819 */ /* 0x000fe40000011604 */
[----:B------:R-:W-:Y:S02]  /*2ff0*/  IADD3 R27, PT, PT, R4, UR36, R27 ;  /* 0x00000024041b7c10 */ /* 0x000fe4000fffe01b */
[----:B------:R-:W-:Y:S02]  /*3000*/  LOP3.LUT R18, R26, R18, R29, 0x96, !PT ;  /* 0x000000121a127212 */ /* 0x000fe400078e961d */
[--C-:B------:R-:W-:Y:S01]  /*3010*/  SHF.L.W.U32.HI R29, R24, 0xd, R24.reuse ;  /* 0x0000000d181d7819 */ /* 0x100fe20000010e18 */
[----:B------:R-:W-:Y:S01]  /*3020*/  IMAD.IADD R14, R14, 0x1, R27 ;  /* 0x000000010e0e7824 */ /* 0x000fe200078e021b */
[--C-:B------:R-:W-:Y:S01]  /*3030*/  SHF.R.U32.HI R26, RZ, 0xa, R24.reuse ;  /* 0x0000000aff1a7819 */ /* 0x100fe20000011618 */
[----:B------:R-:W-:Y:S01]  /*3040*/  IMAD.IADD R25, R18, 0x1, R25 ;  /* 0x0000000112197824 */ /* 0x000fe200078e0219 */
[----:B------:R-:W-:-:S02]  /*3050*/  SHF.L.W.U32.HI R18, R24, 0xf, R24 ;  /* 0x0000000f18127819 */ /* 0x000fc40000010e18 */
[----:B------:R-:W-:Y:S02]  /*3060*/  SHF.L.W.U32.HI R28, R14, 0x7, R14 ;  /* 0x000000070e1c7819 */ /* 0x000fe40000010e0e */
        /* <DEDUP_REMOVED lines=18> */
[--C-:B------:R-:W-:Y:S01]  /*3190*/  SHF.L.W.U32.HI R27, R25, 0xd, R25.reuse ;  /* 0x0000000d191b7819 */ /* 0x100fe20000010e19 */
[----:B------:R-:W-:Y:S01]  /*31a0*/  IMAD.IADD R17, R17, 0x1, R26 ;  /* 0x0000000111117824 */ /* 0x000fe200078e021a */
[--C-:B------:R-:W-:Y:S01]  /*31b0*/  SHF.R.U32.HI R28, RZ, 0xa, R25.reuse ;  /* 0x0000000aff1c7819 */ /* 0x100fe20000011619 */
[----:B------:R-:W-:Y:S01]  /*31c0*/  IMAD.IADD R15, R15, 0x1, R18 ;  /* 0x000000010f0f7824 */ /* 0x000fe200078e0212 */
[----:B------:R-:W-:Y:S02]  /*31d0*/  SHF.L.W.U32.HI R18, R25, 0xf, R25 ;  /* 0x0000000f19127819 */ /* 0x000fe40000010e19 */
[----:B------:R-:W-:-:S02]  /*31e0*/  SHF.L.W.U32.HI R29, R17, 0x15, R17 ;  /* 0x00000015111d7819 */ /* 0x000fc40000010e11 */
        /* <DEDUP_REMOVED lines=19> */
[C---:B------:R-:W-:Y:S01]  /*3320*/  SHF.L.W.U32.HI R20, R15.reuse, 0xd, R15 ;  /* 0x0000000d0f147819 */ /* 0x040fe20000010e0f */
        /* <DEDUP_REMOVED lines=112> */
[--C-:B------:R-:W-:Y:S02]  /*3a30*/  SHF.L.W.U32.HI R29, R2, 0xe, R2.reuse ;  /* 0x0000000e021d7819 */ /* 0x100fe40000010e02 */
[----:B------:R-:W-:Y:S02]  /*3a40*/  IADD3 R23, PT, PT, R22, R26, R23 ;  /* 0x0000001a16177210 */ /* 0x000fe40007ffe017 */
[--C-:B------:R-:W-:Y:S02]  /*3a50*/  SHF.L.W.U32.HI R22, R2, 0x19, R2.reuse ;  /* 0x0000001902167819 */ /* 0x100fe40000010e02 */
[----:B------:R-:W-:-:S04]  /*3a60*/  SHF.R.U32.HI R26, RZ, 0x3, R2 ;  /* 0x00000003ff1a7819 */ /* 0x000fc80000011602 */
        /* <DEDUP_REMOVED lines=50> */
[--C-:B------:R-:W-:Y:S01]  /*3d90*/  SHF.R.U32.HI R26, RZ, 0xa, R29.reuse ;  /* 0x0000000aff1a7819 */ /* 0x100fe2000001161d */
        /* <DEDUP_REMOVED lines=164> */
[----:B------:R-:W-:-:S02]  /*47e0*/  SHF.L.W.U32.HI R25, R15, 0xe, R15 ;  /* 0x0000000e0f197819 */ /* 0x000fc40000010e0f */
[----:B------:R-:W-:Y:S02]  /*47f0*/  IADD3 R15, PT, PT, R15, UR52, R24 ;  /* 0x000000340f0f7c10 */ /* 0x000fe4000fffe018 */
[----:B------:R-:W-:Y:S02]  /*4800*/  LOP3.LUT R25, R26, R2, R25, 0x96, !PT ;  /* 0x000000021a197212 */ /* 0x000fe400078e9619 */
[----:B------:R-:W-:-:S03]  /*4810*/  SHF.L.W.U32.HI R24, R11, 0xa, R11 ;  /* 0x0000000a0b187819 */ /* 0x000fc60000010e0b */
[----:B------:R-:W-:Y:S01]  /*4820*/  IMAD.IADD R2, R25, 0x1, R22 ;  /* 0x0000000119027824 */ /* 0x000fe200078e0216 */
        /* <DEDUP_REMOVED lines=8> */
[----:B------:R-:W-:Y:S02]  /*48b0*/  SHF.L.W.U32.HI R25, R22, 0x7, R22 ;  /* 0x0000000716197819 */ /* 0x000fe40000010e16 */
[----:B------:R-:W-:Y:S02]  /*48c0*/  SHF.L.W.U32.HI R26, R12, 0x13, R12 ;  /* 0x000000130c1a7819 */ /* 0x000fe40000010e0c */
[----:B------:R-:W-:-:S02]  /*48d0*/  LOP3.LUT R24, R25, R15, R24, 0x96, !PT ;  /* 0x0000000f19187212 */ /* 0x000fc400078e9618 */
[----:B------:R-:W-:-:S04]  /*48e0*/  LOP3.LUT R15, R10, R22, R23, 0xb8, !PT ;  /* 0x000000160a0f7212 */ /* 0x000fc800078eb817 */
[----:B------:R-:W-:Y:S02]  /*48f0*/  IADD3 R24, PT, PT, R24, R15, R5 ;  /* 0x0000000f18187210 */ /* 0x000fe40007ffe005 */
[C---:B------:R-:W-:Y:S02]  /*4900*/  SHF.L.W.U32.HI R5, R12.reuse, 0x1e, R12 ;  /* 0x0000001e0c057819 */ /* 0x040fe40000010e0c */
[----:B------:R-:W-:Y:S02]  /*4910*/  IADD3 R24, PT, PT, R27, UR53, R24 ;  /* 0x000000351b187c10 */ /* 0x000fe4000fffe018 */
[----:B------:R-:W-:-:S03]  /*4920*/  SHF.L.W.U32.HI R15, R12, 0xa, R12 ;  /* 0x0000000a0c0f7819 */ /* 0x000fc60000010e0c */
[----:B------:R-:W-:Y:S01]  /*4930*/  IMAD.IADD R13, R13, 0x1, R24 ;  /* 0x000000010d0d7824 */ /* 0x000fe200078e0218 */
        /* <DEDUP_REMOVED lines=10> */
[----:B------:R-:W-:Y:S02]  /*49e0*/  SHF.L.W.U32.HI R10, R5, 0x1e, R5 ;  /* 0x0000001e050a7819 */ /* 0x000fe40000010e05 */
[----:B------:R-:W-:-:S02]  /*49f0*/  IADD3 R15, PT, PT, R18, UR54, R15 ;  /* 0x00000036120f7c10 */ /* 0x000fc4000fffe00f */
        /* <DEDUP_REMOVED lines=16> */
[----:B------:R-:W-:-:S04]  /*4b00*/  LOP3.LUT R23, R21, R23, R24, 0x96, !PT ;  /* 0x0000001715177212 */ /* 0x000fc800078e9618 */
[C-C-:B------:R-:W-:Y:S02]  /*4b10*/  SHF.L.W.U32.HI R11, R15.reuse, 0x1a, R15.reuse ;  /* 0x0000001a0f0b7819 */ /* 0x140fe40000010e0f */
[C-C-:B------:R-:W-:Y:S02]  /*4b20*/  SHF.L.W.U32.HI R24, R15.reuse, 0x15, R15.reuse ;  /* 0x000000150f187819 */ /* 0x140fe40000010e0f */
[----:B------:R-:W-:-:S04]  /*4b30*/  SHF.L.W.U32.HI R21, R15, 0x7, R15 ;  /* 0x000000070f157819 */ /* 0x000fc80000010e0f */
[----:B------:R-:W-:Y:S02]  /*4b40*/  LOP3.LUT R11, R21, R11, R24, 0x96, !PT ;  /* 0x0000000b150b7212 */ /* 0x000fe400078e9618 */
[----:B------:R-:W-:-:S04]  /*4b50*/  LOP3.LUT R21, R13, R15, R16, 0xb8, !PT ;  /* 0x0000000f0d157212 */ /* 0x000fc800078eb810 */
[----:B------:R-:W-:-:S04]  /*4b60*/  IADD3 R21, PT, PT, R11, R21, R22 ;  /* 0x000000150b157210 */ /* 0x000fc80007ffe016 */
[----:B------:R-:W-:-:S05]  /*4b70*/  IADD3 R21, PT, PT, R14, UR56, R21 ;  /* 0x000000380e157c10 */ /* 0x000fca000fffe015 */
[----:B------:R-:W-:Y:S01]  /*4b80*/  IMAD.IADD R22, R12, 0x1, R21 ;  /* 0x000000010c167824 */ /* 0x000fe200078e0215 */
[----:B------:R-:W-:-:S04]  /*4b90*/  LOP3.LUT R12, R5, R12, R10, 0xe8, !PT ;  /* 0x0000000c050c7212 */ /* 0x000fc800078ee80a */
[C-C-:B------:R-:W-:Y:S02]  /*4ba0*/  SHF.L.W.U32.HI R11, R22.reuse, 0x1a, R22.reuse ;  /* 0x0000001a160b7819 */ /* 0x140fe40000010e16 */
[C-C-:B------:R-:W-:Y:S02]  /*4bb0*/  SHF.L.W.U32.HI R14, R22.reuse, 0x15, R22.reuse ;  /* 0x00000015160e7819 */ /* 0x140fe40000010e16 */
[----:B------:R-:W-:Y:S02]  /*4bc0*/  SHF.L.W.U32.HI R24, R22, 0x7, R22 ;  /* 0x0000000716187819 */ /* 0x000fe40000010e16 */
[----:B------:R-:W-:Y:S02]  /*4bd0*/  IADD3 R23, PT, PT, R18, R23, R12 ;  /* 0x0000001712177210 */ /* 0x000fe40007ffe00c */
[----:B------:R-:W-:Y:S02]  /*4be0*/  LOP3.LUT R14, R24, R11, R14, 0x96, !PT ;  /* 0x0000000b180e7212 */ /* 0x000fe400078e960e */
[----:B------:R-:W-:-:S02]  /*4bf0*/  LOP3.LUT R11, R16, R22, R15, 0xb8, !PT ;  /* 0x00000016100b7212 */ /* 0x000fc400078eb80f */
[C---:B------:R-:W-:Y:S02]  /*4c00*/  SHF.L.W.U32.HI R12, R23.reuse, 0x1e, R23 ;  /* 0x0000001e170c7819 */ /* 0x040fe40000010e17 */
[----:B------:R-:W-:Y:S02]  /*4c10*/  IADD3 R14, PT, PT, R14, R11, R13 ;  /* 0x0000000b0e0e7210 */ /* 0x000fe40007ffe00d */
[----:B------:R-:W-:Y:S02]  /*4c20*/  SHF.L.W.U32.HI R18, R23, 0xa, R23 ;  /* 0x0000000a17127819 */ /* 0x000fe40000010e17 */
[----:B------:R-:W-:-:S05]  /*4c30*/  IADD3 R14, PT, PT, R17, UR57, R14 ;  /* 0x00000039110e7c10 */ /* 0x000fca000fffe00e */
        /* <DEDUP_REMOVED lines=9> */
[----:B------:R-:W-:-:S05]  /*4cd0*/  IMAD.IADD R16, R10, 0x1, R13 ;  /* 0x000000010a107824 */ /* 0x000fca00078e020d */
[C-C-:B------:R-:W-:Y:S02]  /*4ce0*/  SHF.L.W.U32.HI R17, R16.reuse, 0x1a, R16.reuse ;  /* 0x0000001a10117819 */ /* 0x140fe40000010e10 */
[C-C-:B------:R-:W-:Y:S02]  /*4cf0*/  SHF.L.W.U32.HI R20, R16.reuse, 0x15, R16.reuse ;  /* 0x0000001510147819 */ /* 0x140fe40000010e10 */
[----:B------:R-:W-:-:S04]  /*4d00*/  SHF.L.W.U32.HI R24, R16, 0x7, R16 ;  /* 0x0000000710187819 */ /* 0x000fc80000010e10 */
[----:B------:R-:W-:Y:S02]  /*4d10*/  LOP3.LUT R20, R24, R17, R20, 0x96, !PT ;  /* 0x0000001118147212 */ /* 0x000fe400078e9614 */
[----:B------:R-:W-:-:S04]  /*4d20*/  LOP3.LUT R17, R22, R16, R11, 0xb8, !PT ;  /* 0x0000001016117212 */ /* 0x000fc800078eb80b */
[----:B------:R-:W-:Y:S02]  /*4d30*/  IADD3 R20, PT, PT, R20, R17, R15 ;  /* 0x0000001114147210 */ /* 0x000fe40007ffe00f */
[----:B------:R-:W-:Y:S02]  /*4d40*/  SHF.L.W.U32.HI R17, R23, 0x13, R23 ;  /* 0x0000001317117819 */ /* 0x000fe40000010e17 */
[----:B------:R-:W-:Y:S02]  /*4d50*/  IADD3 R29, PT, PT, R29, UR59, R20 ;  /* 0x0000003b1d1d7c10 */ /* 0x000fe4000fffe014 */
[----:B------:R-:W-:-:S03]  /*4d60*/  LOP3.LUT R12, R18, R12, R17, 0x96, !PT ;  /* 0x0000000c120c7212 */ /* 0x000fc600078e9611 */
[----:B------:R-:W-:Y:S01]  /*4d70*/  IMAD.IADD R15, R23, 0x1, R29 ;  /* 0x00000001170f7824 */ /* 0x000fe200078e021d */
[----:B------:R-:W-:-:S04]  /*4d80*/  IADD3 R12, PT, PT, R21, R12, R5 ;  /* 0x0000000c150c7210 */ /* 0x000fc80007ffe005 */
[C-C-:B------:R-:W-:Y:S02]  /*4d90*/  SHF.L.W.U32.HI R20, R15.reuse, 0x1a, R15.reuse ;  /* 0x0000001a0f147819 */ /* 0x140fe40000010e0f */
[C-C-:B------:R-:W-:Y:S02]  /*4da0*/  SHF.L.W.U32.HI R25, R15.reuse, 0x15, R15.reuse ;  /* 0x000000150f197819 */ /* 0x140fe40000010e0f */
[----:B------:R-:W-:Y:S02]  /*4db0*/  SHF.L.W.U32.HI R24, R15, 0x7, R15 ;  /* 0x000000070f187819 */ /* 0x000fe40000010e0f */
[----:B------:R-:W-:Y:S02]  /*4dc0*/  LOP3.LUT R17, R11, R15, R16, 0xb8, !PT ;  /* 0x0000000f0b117212 */ /* 0x000fe400078eb810 */
[----:B------:R-:W-:Y:S02]  /*4dd0*/  LOP3.LUT R25, R24, R20, R25, 0x96, !PT ;  /* 0x0000001418197212 */ /* 0x000fe400078e9619 */
[----:B------:R-:W-:-:S02]  /*4de0*/  SHF.L.W.U32.HI R18, R12, 0x13, R12 ;  /* 0x000000130c127819 */ /* 0x000fc40000010e0c */
[----:B------:R-:W-:Y:S02]  /*4df0*/  IADD3 R17, PT, PT, R25, R17, R22 ;  /* 0x0000001119117210 */ /* 0x000fe40007ffe016 */
[--C-:B------:R-:W-:Y:S02]  /*4e00*/  SHF.L.W.U32.HI R20, R12, 0xa, R12.reuse ;  /* 0x0000000a0c147819 */ /* 0x100fe40000010e0c */
[----:B------:R-:W-:Y:S02]  /*4e10*/  IADD3 R5, PT, PT, R6, UR60, R17 ;  /* 0x0000003c06057c10 */ /* 0x000fe4000fffe011 */
[C-C-:B------:R-:W-:Y:S02]  /*4e20*/  SHF.L.W.U32.HI R17, R12.reuse, 0x1e, R12.reuse ;  /* 0x0000001e0c117819 */ /* 0x140fe40000010e0c */
[----:B------:R-:W-:Y:S01]  /*4e30*/  LOP3.LUT R10, R23, R10, R12, 0xe8, !PT ;  /* 0x0000000a170a7212 */ /* 0x000fe200078ee80c */
        /* <DEDUP_REMOVED lines=10> */
[C-C-:B------:R-:W-:Y:S02]  /*4ee0*/  SHF.L.W.U32.HI R21, R17.reuse, 0x13, R17.reuse ;  /* 0x0000001311157819 */ /* 0x140fe40000010e11 */
[----:B------:R-:W-:Y:S02]  /*4ef0*/  SHF.L.W.U32.HI R14, R17, 0xa, R17 ;  /* 0x0000000a110e7819 */ /* 0x000fe40000010e11 */
[----:B------:R-:W-:Y:S02]  /*4f00*/  IADD3 R8, PT, PT, R8, UR61, R11 ;  /* 0x0000003d08087c10 */ /* 0x000fe4000fffe00b */
[----:B------:R-:W-:-:S02]  /*4f10*/  LOP3.LUT R14, R14, R10, R21, 0x96, !PT ;  /* 0x0000000a0e0e7212 */ /* 0x000fc400078e9615 */
[----:B------:R-:W-:Y:S01]  /*4f20*/  LOP3.LUT R23, R12, R23, R17, 0xe8, !PT ;  /* 0x000000170c177212 */ /* 0x000fe200078ee811 */
[----:B------:R-:W-:-:S03]  /*4f30*/  IMAD.IADD R11, R17, 0x1, R8 ;  /* 0x00000001110b7824 */ /* 0x000fc600078e0208 */
[----:B------:R-:W-:Y:S02]  /*4f40*/  IADD3 R14, PT, PT, R13, R14, R23 ;  /* 0x0000000e0d0e7210 */ /* 0x000fe40007ffe017 */
[C-C-:B------:R-:W-:Y:S02]  /*4f50*/  SHF.L.W.U32.HI R20, R11.reuse, 0x1a, R11.reuse ;  /* 0x0000001a0b147819 */ /* 0x140fe40000010e0b */
        /* <DEDUP_REMOVED lines=11> */
[----:B------:R-:W-:Y:S02]  /*5010*/  IADD3 R9, PT, PT, R9, UR62, R16 ;  /* 0x0000003e09097c10 */ /* 0x000fe4000fffe010 */
[C-C-:B------:R-:W-:Y:S02]  /*5020*/  SHF.L.W.U32.HI R12, R29.reuse, 0x1e, R29.reuse ;  /* 0x0000001e1d0c7819 */ /* 0x140fe40000010e1d */
[C---:B------:R-:W-:Y:S01]  /*5030*/  SHF.L.W.U32.HI R13, R29.reuse, 0x13, R29 ;  /* 0x000000131d0d7819 */ /* 0x040fe20000010e1d */
[C---:B------:R-:W-:Y:S01]  /*5040*/  IMAD.IADD R10, R14.reuse, 0x1, R9 ;  /* 0x000000010e0a7824 */ /* 0x040fe200078e0209 */
[--C-:B------:R-:W-:Y:S02]  /*5050*/  SHF.L.W.U32.HI R16, R29, 0xa, R29.reuse ;  /* 0x0000000a1d107819 */ /* 0x100fe40000010e1d */
[----:B------:R-:W-:-:S02]  /*5060*/  LOP3.LUT R17, R14, R17, R29, 0xe8, !PT ;  /* 0x000000110e117212 */ /* 0x000fc400078ee81d */
[----:B------:R-:W-:Y:S02]  /*5070*/  LOP3.LUT R12, R16, R12, R13, 0x96, !PT ;  /* 0x0000000c100c7212 */ /* 0x000fe400078e960d */
[C-C-:B------:R-:W-:Y:S02]  /*5080*/  SHF.L.W.U32.HI R13, R10.reuse, 0x1a, R10.reuse ;  /* 0x0000001a0a0d7819 */ /* 0x140fe40000010e0a */
[C-C-:B------:R-:W-:Y:S02]  /*5090*/  SHF.L.W.U32.HI R16, R10.reuse, 0x15, R10.reuse ;  /* 0x000000150a107819 */ /* 0x140fe40000010e0a */
[----:B------:R-:W-:Y:S02]  /*50a0*/  SHF.L.W.U32.HI R18, R10, 0x7, R10 ;  /* 0x000000070a127819 */ /* 0x000fe40000010e0a */
[----:B------:R-:W-:Y:S02]  /*50b0*/  IADD3 R12, PT, PT, R5, R12, R17 ;  /* 0x0000000c050c7210 */ /* 0x000fe40007ffe011 */
        /* <DEDUP_REMOVED lines=8> */
[----:B------:R-:W-:Y:S02]  /*5140*/  IADD3 R14, PT, PT, R4, UR63, R17 ;  /* 0x0000003f040e7c10 */ /* 0x000fe4000fffe011 */
[----:B------:R-:W-:-:S03]  /*5150*/  IADD3 R13, PT, PT, R8, R13, R5 ;  /* 0x0000000d080d7210 */ /* 0x000fc60007ffe005 */
[----:B------:R-:W-:Y:S01]  /*5160*/  IMAD.IADD R4, R29, 0x1, R14 ;  /* 0x000000011d047824 */ /* 0x000fe200078e020e */
[C-C-:B------:R-:W-:Y:S02]  /*5170*/  SHF.L.W.U32.HI R5, R13.reuse, 0x1e, R13.reuse ;  /* 0x0000001e0d057819 */ /* 0x140fe40000010e0d */
[C-C-:B------:R-:W-:Y:S02]  /*5180*/  SHF.L.W.U32.HI R8, R13.reuse, 0x13, R13.reuse ;  /* 0x000000130d087819 */ /* 0x140fe40000010e0d */
[----:B------:R-:W-:Y:S02]  /*5190*/  SHF.L.W.U32.HI R15, R13, 0xa, R13 ;  /* 0x0000000a0d0f7819 */ /* 0x000fe40000010e0d */
[C-C-:B------:R-:W-:Y:S02]  /*51a0*/  SHF.L.W.U32.HI R16, R4.reuse, 0x1a, R4.reuse ;  /* 0x0000001a04107819 */ /* 0x140fe40000010e04 */
[C-C-:B------:R-:W-:Y:S02]  /*51b0*/  SHF.L.W.U32.HI R17, R4.reuse, 0x15, R4.reuse ;  /* 0x0000001504117819 */ /* 0x140fe40000010e04 */
[----:B------:R-:W-:-:S02]  /*51c0*/  SHF.L.W.U32.HI R18, R4, 0x7, R4 ;  /* 0x0000000704127819 */ /* 0x000fc40000010e04 */
[----:B------:R-:W-:Y:S02]  /*51d0*/  LOP3.LUT R8, R15, R5, R8, 0x96, !PT ;  /* 0x000000050f087212 */ /* 0x000fe400078e9608 */
[----:B------:R-:W-:Y:S02]  /*51e0*/  LOP3.LUT R17, R18, R16, R17, 0x96, !PT ;  /* 0x0000001012117212 */ /* 0x000fe400078e9611 */
[----:B------:R-:W-:Y:S02]  /*51f0*/  LOP3.LUT R5, R11, R4, R10, 0xb8, !PT ;  /* 0x000000040b057212 */ /* 0x000fe400078eb80a */
[----:B------:R-:W-:Y:S02]  /*5200*/  LOP3.LUT R29, R12, R29, R13, 0xe8, !PT ;  /* 0x0000001d0c1d7212 */ /* 0x000fe400078ee80d */
[----:B------:R-:W-:Y:S02]  /*5210*/  IADD3 R6, PT, PT, R17, R5, R6 ;  /* 0x0000000511067210 */ /* 0x000fe40007ffe006 */
[----:B------:R-:W-:-:S02]  /*5220*/  IADD3 R9, PT, PT, R9, R8, R29 ;  /* 0x0000000809097210 */ /* 0x000fc40007ffe01d */
[----:B------:R-:W-:Y:S02]  /*5230*/  IADD3 R7, PT, PT, R7, UR64, R6 ;  /* 0x0000004007077c10 */ /* 0x000fe4000fffe006 */
[C-C-:B------:R-:W-:Y:S02]  /*5240*/  SHF.L.W.U32.HI R6, R9.reuse, 0x1e, R9.reuse ;  /* 0x0000001e09067819 */ /* 0x140fe40000010e09 */
[C---:B------:R-:W-:Y:S01]  /*5250*/  SHF.L.W.U32.HI R15, R9.reuse, 0x13, R9 ;  /* 0x00000013090f7819 */ /* 0x040fe20000010e09 */
[----:B------:R-:W-:Y:S01]  /*5260*/  IMAD.IADD R5, R12, 0x1, R7 ;  /* 0x000000010c057824 */ /* 0x000fe200078e0207 */
[----:B------:R-:W-:-:S04]  /*5270*/  SHF.L.W.U32.HI R8, R9, 0xa, R9 ;  /* 0x0000000a09087819 */ /* 0x000fc80000010e09 */
[----:B------:R-:W-:Y:S02]  /*5280*/  LOP3.LUT R15, R8, R6, R15, 0x96, !PT ;  /* 0x00000006080f7212 */ /* 0x000fe400078e960f */
[----:B------:R-:W-:Y:S02]  /*5290*/  LOP3.LUT R8, R13, R12, R9, 0xe8, !PT ;  /* 0x0000000c0d087212 */ /* 0x000fe400078ee809 */
[C-C-:B------:R-:W-:Y:S02]  /*52a0*/  SHF.L.W.U32.HI R6, R5.reuse, 0x1a, R5.reuse ;  /* 0x0000001a05067819 */ /* 0x140fe40000010e05 */
[C-C-:B------:R-:W-:Y:S02]  /*52b0*/  SHF.L.W.U32.HI R17, R5.reuse, 0x15, R5.reuse ;  /* 0x0000001505117819 */ /* 0x140fe40000010e05 */
[----:B------:R-:W-:Y:S02]  /*52c0*/  SHF.L.W.U32.HI R12, R5, 0x7, R5 ;  /* 0x00000007050c7819 */ /* 0x000fe40000010e05 */
[----:B------:R-:W-:-:S02]  /*52d0*/  IADD3 R8, PT, PT, R14, R15, R8 ;  /* 0x0000000f0e087210 */ /* 0x000fc40007ffe008 */
[----:B------:R-:W-:Y:S02]  /*52e0*/  LOP3.LUT R14, R12, R6, R17, 0x96, !PT ;  /* 0x000000060c0e7212 */ /* 0x000fe400078e9611 */
[C-C-:B------:R-:W-:Y:S02]  /*52f0*/  SHF.L.W.U32.HI R6, R8.reuse, 0x1e, R8.reuse ;  /* 0x0000001e08067819 */ /* 0x140fe40000010e08 */
[C-C-:B------:R-:W-:Y:S02]  /*5300*/  SHF.L.W.U32.HI R15, R8.reuse, 0x13, R8.reuse ;  /* 0x00000013080f7819 */ /* 0x140fe40000010e08 */
[----:B------:R-:W-:Y:S02]  /*5310*/  SHF.L.W.U32.HI R12, R8, 0xa, R8 ;  /* 0x0000000a080c7819 */ /* 0x000fe40000010e08 */
[----:B------:R-:W-:Y:S02]  /*5320*/  LOP3.LUT R16, R10, R5, R4, 0xb8, !PT ;  /* 0x000000050a107212 */ /* 0x000fe400078eb804 */
[----:B------:R-:W-:-:S02]  /*5330*/  LOP3.LUT R6, R12, R6, R15, 0x96, !PT ;  /* 0x000000060c067212 */ /* 0x000fc400078e960f */
[----:B------:R-:W-:Y:S02]  /*5340*/  IADD3 R15, PT, PT, R14, R16, R11 ;  /* 0x000000100e0f7210 */ /* 0x000fe40007ffe00b */
        /* <DEDUP_REMOVED lines=28> */
[----:B------:R-:W-:Y:S01]  /*5510*/  LOP3.LUT R6, R5, R22, R0, 0xb8, !PT ;  /* 0x0000001605067212 */ /* 0x000fe200078eb800 */
[----:B------:R-:W-:Y:S01]  /*5520*/  VIADD R22, R22, 0x9b05688c ;  /* 0x9b05688c16167836 */ /* 0x000fe20000000000 */
[C-C-:B------:R-:W-:Y:S01]  /*5530*/  SHF.L.W.U32.HI R10, R11.reuse, 0x1e, R11.reuse ;  /* 0x0000001e0b0a7819 */ /* 0x140fe20000010e0b */
[----:B------:R-:W-:Y:S01]  /*5540*/  VIADD R0, R0, 0x1f83d9ab ;  /* 0x1f83d9ab00007836 */ /* 0x000fe20000000000 */
[--C-:B------:R-:W-:Y:S01]  /*5550*/  SHF.L.W.U32.HI R13, R11, 0x13, R11.reuse ;  /* 0x000000130b0d7819 */ /* 0x100fe20000010e0b */
[----:B------:R-:W-:Y:S01]  /*5560*/  VIADD R5, R5, 0x5be0cd19 ;  /* 0x5be0cd1905057836 */ /* 0x000fe20000000000 */
[----:B------:R-:W-:Y:S02]  /*5570*/  SHF.L.W.U32.HI R14, R11, 0xa, R11 ;  /* 0x0000000a0b0e7819 */ /* 0x000fe40000010e0b */
[----:B------:R-:W-:-:S02]  /*5580*/  IADD3 R9, PT, PT, R9, R6, R4 ;  /* 0x0000000609097210 */ /* 0x000fc40007ffe004 */
[----:B------:R-:W-:Y:S02]  /*5590*/  LOP3.LUT R10, R14, R10, R13, 0x96, !PT ;  /* 0x0000000a0e0a7212 */ /* 0x000fe400078e960d */
[----:B------:R-:W-:Y:S02]  /*55a0*/  LOP3.LUT R4, R12, R7, R11, 0xe8, !PT ;  /* 0x000000070c047212 */ /* 0x000fe400078ee80b */
[----:B------:R-:W-:-:S04]  /*55b0*/  IADD3 R13, PT, PT, R2, UR67, R9 ;  /* 0x00000043020d7c10 */ /* 0x000fc8000fffe009 */
[C---:B------:R-:W-:Y:S02]  /*55c0*/  IADD3 R4, PT, PT, R13.reuse, R10, R4 ;  /* 0x0000000a0d047210 */ /* 0x040fe40007ffe004 */
[----:B------:R-:W-:-:S03]  /*55d0*/  IADD3 R8, PT, PT, R13, 0x510e527f, R8 ;  /* 0x510e527f0d087810 */ /* 0x000fc60007ffe008 */
[----:B------:R-:W-:-:S04]  /*55e0*/  VIADD R14, R4, 0x6a09e667 ;  /* 0x6a09e667040e7836 */ /* 0x000fc80000000000 */
[----:B------:R-:W-:-:S04]  /*55f0*/  VIADD R9, R14, UR4 ;  /* 0x000000040e097c36 */ /* 0x000fc80008000000 */
[C---:B------:R-:W-:Y:S01]  /*5600*/  VIADD R10, R9.reuse, 0xa54ff53a ;  /* 0xa54ff53a090a7836 */ /* 0x040fe20000000000 */
[----:B------:R-:W-:-:S04]  /*5610*/  IADD3 R17, PT, PT, -R9, 0x5ab00ac5, RZ ;  /* 0x5ab00ac509117810 */ /* 0x000fc80007ffe1ff */
[C-C-:B------:R-:W-:Y:S02]  /*5620*/  SHF.L.W.U32.HI R2, R10.reuse, 0x1a, R10.reuse ;  /* 0x0000001a0a027819 */ /* 0x140fe40000010e0a */
[C-C-:B------:R-:W-:Y:S02]  /*5630*/  SHF.L.W.U32.HI R15, R10.reuse, 0x15, R10.reuse ;  /* 0x000000150a0f7819 */ /* 0x140fe40000010e0a */
[C---:B------:R-:W-:Y:S02]  /*5640*/  SHF.L.W.U32.HI R4, R10.reuse, 0x7, R10 ;  /* 0x000000070a047819 */ /* 0x040fe40000010e0a */
[----:B------:R-:W-:Y:S02]  /*5650*/  LOP3.LUT R6, R10, 0x510e527f, RZ, 0xc0, !PT ;  /* 0x510e527f0a067812 */ /* 0x000fe400078ec0ff */
[----:B------:R-:W-:Y:S02]  /*5660*/  LOP3.LUT R2, R4, R2, R15, 0x96, !PT ;  /* 0x0000000204027212 */ /* 0x000fe400078e960f */
[----:B------:R-:W-:Y:S01]  /*5670*/  LOP3.LUT R17, R6, 0x9b05688c, R17, 0xf8, !PT ;  /* 0x9b05688c06117812 */ /* 0x000fe200078ef811 */
[----:B------:R-:W-:-:S03]  /*5680*/  VIADD R6, R11, 0xbb67ae85 ;  /* 0xbb67ae850b067836 */ /* 0x000fc60000000000 */
[----:B------:R-:W-:-:S05]  /*5690*/  IADD3 R17, PT, PT, R17, UR5, R2 ;  /* 0x0000000511117c10 */ /* 0x000fca000fffe002 */
[----:B------:R-:W-:-:S04]  /*56a0*/  IMAD.IADD R16, R6, 0x1, R17 ;  /* 0x0000000106107824 */ /* 0x000fc800078e0211 */
[C---:B------:R-:W-:Y:S01]  /*56b0*/  VIADD R15, R16.reuse, 0x5bf2cd1d ;  /* 0x5bf2cd1d100f7836 */ /* 0x040fe20000000000 */
[----:B------:R-:W-:-:S04]  /*56c0*/  IADD3 R19, PT, PT, -R16, 0x240d32e2, RZ ;  /* 0x240d32e210137810 */ /* 0x000fc80007ffe1ff */
[C-C-:B------:R-:W-:Y:S02]  /*56d0*/  SHF.L.W.U32.HI R2, R15.reuse, 0x1a, R15.reuse ;  /* 0x0000001a0f027819 */ /* 0x140fe40000010e0f */
[C-C-:B------:R-:W-:Y:S02]  /*56e0*/  SHF.L.W.U32.HI R17, R15.reuse, 0x15, R15.reuse ;  /* 0x000000150f117819 */ /* 0x140fe40000010e0f */
[C---:B------:R-:W-:Y:S02]  /*56f0*/  SHF.L.W.U32.HI R4, R15.reuse, 0x7, R15 ;  /* 0x000000070f047819 */ /* 0x040fe40000010e0f */
[----:B------:R-:W-:Y:S02]  /*5700*/  LOP3.LUT R18, R15, R10, RZ, 0xc0, !PT ;  /* 0x0000000a0f127212 */ /* 0x000fe400078ec0ff */
[----:B------:R-:W-:Y:S01]  /*5710*/  LOP3.LUT R4, R4, R2, R17, 0x96, !PT ;  /* 0x0000000204047212 */ /* 0x000fe200078e9611 */
[----:B------:R-:W-:Y:S01]  /*5720*/  VIADD R2, R12, 0x3c6ef372 ;  /* 0x3c6ef3720c027836 */ /* 0x000fe20000000000 */
[----:B------:R-:W-:Y:S01]  /*5730*/  LOP3.LUT R19, R18, 0x510e527f, R19, 0xf8, !PT ;  /* 0x510e527f12137812 */ /* 0x000fe200078ef813 */
[----:B------:R-:W-:-:S03]  /*5740*/  VIADD R12, R9, 0x8909ae5 ;  /* 0x08909ae5090c7836 */ /* 0x000fc60000000000 */
[----:B------:R-:W-:-:S05]  /*5750*/  IADD3 R17, PT, PT, R19, UR6, R4 ;  /* 0x0000000613117c10 */ /* 0x000fca000fffe004 */
[----:B------:R-:W-:-:S04]  /*5760*/  IMAD.IADD R17, R2, 0x1, R17 ;  /* 0x0000000102117824 */ /* 0x000fc800078e0211 */
[C---:B------:R-:W-:Y:S01]  /*5770*/  VIADD R4, R17.reuse, 0x566d1711 ;  /* 0x566d171111047836 */ /* 0x040fe20000000000 */
[----:B------:R-:W-:-:S04]  /*5780*/  IADD3 R23, PT, PT, -R17, -0x566d1712, RZ ;  /* 0xa992e8ee11177810 */ /* 0x000fc80007ffe1ff */
[C-C-:B------:R-:W-:Y:S02]  /*5790*/  SHF.L.W.U32.HI R18, R4.reuse, 0x1a, R4.reuse ;  /* 0x0000001a04127819 */ /* 0x140fe40000010e04 */
[C-C-:B------:R-:W-:Y:S02]  /*57a0*/  SHF.L.W.U32.HI R19, R4.reuse, 0x15, R4.reuse ;  /* 0x0000001504137819 */ /* 0x140fe40000010e04 */
[C---:B------:R-:W-:Y:S02]  /*57b0*/  SHF.L.W.U32.HI R20, R4.reuse, 0x7, R4 ;  /* 0x0000000704147819 */ /* 0x040fe40000010e04 */
[----:B------:R-:W-:Y:S02]  /*57c0*/  LOP3.LUT R21, R4, R15, RZ, 0xc0, !PT ;  /* 0x0000000f04157212 */ /* 0x000fe400078ec0ff */
[----:B------:R-:W-:Y:S02]  /*57d0*/  LOP3.LUT R9, R20, R18, R19, 0x96, !PT ;  /* 0x0000001214097212 */ /* 0x000fe400078e9613 */
[----:B------:R-:W-:-:S02]  /*57e0*/  LOP3.LUT R24, R21, R10, R23, 0xf8, !PT ;  /* 0x0000000a15187212 */ /* 0x000fc400078ef817 */
[C-C-:B------:R-:W-:Y:S02]  /*57f0*/  SHF.L.W.U32.HI R18, R12.reuse, 0x1e, R12.reuse ;  /* 0x0000001e0c127819 */ /* 0x140fe40000010e0c */
[C-C-:B------:R-:W-:Y:S02]  /*5800*/  SHF.L.W.U32.HI R19, R12.reuse, 0x13, R12.reuse ;  /* 0x000000130c137819 */ /* 0x140fe40000010e0c */
[----:B------:R-:W-:Y:S02]  /*5810*/  SHF.L.W.U32.HI R20, R12, 0xa, R12 ;  /* 0x0000000a0c147819 */ /* 0x000fe40000010e0c */
[----:B------:R-:W-:Y:S01]  /*5820*/  IADD3 R24, PT, PT, R24, UR7, R9 ;  /* 0x0000000718187c10 */ /* 0x000fe2000fffe009 */
[----:B------:R-:W-:Y:S01]  /*5830*/  VIADD R9, R7, 0xa54ff53a ;  /* 0xa54ff53a07097836 */ /* 0x000fe20000000000 */
[----:B------:R-:W-:Y:S02]  /*5840*/  LOP3.LUT R19, R20, R18, R19, 0x96, !PT ;  /* 0x0000001214137212 */ /* 0x000fe400078e9613 */
[----:B------:R-:W-:Y:S01]  /*5850*/  LOP3.LUT R7, R12, 0xd16e48e2, RZ, 0xc0, !PT ;  /* 0xd16e48e20c077812 */ /* 0x000fe200078ec0ff */
[----:B------:R-:W-:-:S03]  /*5860*/  IMAD.IADD R18, R9, 0x1, R24 ;  /* 0x0000000109127824 */ /* 0x000fc600078e0218 */
[----:B------:R-:W-:Y:S01]  /*5870*/  IADD3 R19, PT, PT, R16, R19, R7 ;  /* 0x0000001310137210 */ /* 0x000fe20007ffe007 */
[C---:B------:R-:W-:Y:S01]  /*5880*/  VIADD R7, R18.reuse, 0xbb1838e6 ;  /* 0xbb1838e612077836 */ /* 0x040fe20000000000 */
[----:B------:R-:W-:-:S03]  /*5890*/  IADD3 R25, PT, PT, -R18, 0x44e7c719, RZ ;  /* 0x44e7c71912197810 */ /* 0x000fc60007ffe1ff */
[----:B------:R-:W-:Y:S01]  /*58a0*/  VIADD R19, R19, 0x49857fb0 ;  /* 0x49857fb013137836 */ /* 0x000fe20000000000 */
[C-C-:B------:R-:W-:Y:S02]  /*58b0*/  SHF.L.W.U32.HI R16, R7.reuse, 0x1a, R7.reuse ;  /* 0x0000001a07107819 */ /* 0x140fe40000010e07 */
[C-C-:B------:R-:W-:Y:S02]  /*58c0*/  SHF.L.W.U32.HI R21, R7.reuse, 0x15, R7.reuse ;  /* 0x0000001507157819 */ /* 0x140fe40000010e07 */
[C---:B------:R-:W-:Y:S02]  /*58d0*/  SHF.L.W.U32.HI R20, R7.reuse, 0x7, R7 ;  /* 0x0000000707147819 */ /* 0x040fe40000010e07 */
[----:B------:R-:W-:Y:S02]  /*58e0*/  LOP3.LUT R24, R7, R4, RZ, 0xc0, !PT ;  /* 0x0000000407187212 */ /* 0x000fe400078ec0ff */
[----:B------:R-:W-:Y:S02]  /*58f0*/  LOP3.LUT R23, R20, R16, R21, 0x96, !PT ;  /* 0x0000001014177212 */ /* 0x000fe400078e9615 */
[----:B------:R-:W-:-:S02]  /*5900*/  SHF.L.W.U32.HI R16, R19, 0x1e, R19 ;  /* 0x0000001e13107819 */ /* 0x000fc40000010e13 */
[C-C-:B------:R-:W-:Y:S02]  /*5910*/  SHF.L.W.U32.HI R21, R19.reuse, 0x13, R19.reuse ;  /* 0x0000001313157819 */ /* 0x140fe40000010e13 */
[----:B------:R-:W-:Y:S02]  /*5920*/  SHF.L.W.U32.HI R20, R19, 0xa, R19 ;  /* 0x0000000a13147819 */ /* 0x000fe40000010e13 */
[----:B------:R-:W-:Y:S02]  /*5930*/  LOP3.LUT R24, R24, R15, R25, 0xf8, !PT ;  /* 0x0000000f18187212 */ /* 0x000fe400078ef819 */
[----:B------:R-:W-:Y:S02]  /*5940*/  LOP3.LUT R16, R20, R16, R21, 0x96, !PT ;  /* 0x0000001014107212 */ /* 0x000fe400078e9615 */
[----:B------:R-:W-:Y:S02]  /*5950*/  LOP3.LUT R13, R12, 0x6a09e667, R19, 0xe8, !PT ;  /* 0x6a09e6670c0d7812 */ /* 0x000fe400078ee813 */
[----:B------:R-:W-:-:S02]  /*5960*/  IADD3 R23, PT, PT, R23, R24, R10 ;  /* 0x0000001817177210 */ /* 0x000fc40007ffe00a */
[----:B------:R-:W-:Y:S02]  /*5970*/  IADD3 R16, PT, PT, R17, R16, R13 ;  /* 0x0000001011107210 */ /* 0x000fe40007ffe00d */
[----:B------:R-:W-:-:S03]  /*5980*/  IADD3 R13, PT, PT, R8, UR8, R23 ;  /* 0x00000008080d7c10 */ /* 0x000fc6000fffe017 */
[----:B------:R-:W-:Y:S02]  /*5990*/  VIADD R20, R16, 0x9b05688c ;  /* 0x9b05688c10147836 */ /* 0x000fe40000000000 */
[----:B------:R-:W-:-:S03]  /*59a0*/  IMAD.IADD R10, R12, 0x1, R13 ;  /* 0x000000010c0a7824 */ /* 0x000fc600078e020d */
[----:B------:R-:W-:Y:S02]  /*59b0*/  SHF.L.W.U32.HI R16, R20, 0x1e, R20 ;  /* 0x0000001e14107819 */ /* 0x000fe40000010e14 */
[C-C-:B------:R-:W-:Y:S02]  /*59c0*/  SHF.L.W.U32.HI R23, R10.reuse, 0x1a, R10.reuse ;  /* 0x0000001a0a177819 */ /* 0x140fe40000010e0a */
[C-C-:B------:R-:W-:Y:S02]  /*59d0*/  SHF.L.W.U32.HI R24, R10.reuse, 0x15, R10.reuse ;  /* 0x000000150a187819 */ /* 0x140fe40000010e0a */
[----:B------:R-:W-:Y:S02]  /*59e0*/  SHF.L.W.U32.HI R25, R10, 0x7, R10 ;  /* 0x000000070a197819 */ /* 0x000fe40000010e0a */
        /* <DEDUP_REMOVED lines=8> */
[----:B------:R-:W-:-:S03]  /*5a70*/  IADD3 R18, PT, PT, R22, UR9, R23 ;  /* 0x0000000916127c10 */ /* 0x000fc6000fffe017 */
[----:B------:R-:W-:Y:S02]  /*5a80*/  VIADD R15, R12, 0x510e527f ;  /* 0x510e527f0c0f7836 */ /* 0x000fe40000000000 */
[----:B------:R-:W-:-:S03]  /*5a90*/  IMAD.IADD R12, R19, 0x1, R18 ;  /* 0x00000001130c7824 */ /* 0x000fc600078e0212 */
        /* <DEDUP_REMOVED lines=12> */
[C-C-:B------:R-:W-:Y:S02]  /*5b60*/  SHF.L.W.U32.HI R4, R16.reuse, 0x1e, R16.reuse ;  /* 0x0000001e10047819 */ /* 0x140fe40000010e10 */
[C-C-:B------:R-:W-:Y:S02]  /*5b70*/  SHF.L.W.U32.HI R13, R16.reuse, 0x13, R16.reuse ;  /* 0x00000013100d7819 */ /* 0x140fe40000010e10 */
[--C-:B------:R-:W-:Y:S02]  /*5b80*/  SHF.L.W.U32.HI R19, R16, 0xa, R16.reuse ;  /* 0x0000000a10137819 */ /* 0x100fe40000010e10 */
[----:B------:R-:W-:Y:S02]  /*5b90*/  IADD3 R17, PT, PT, R0, UR10, R17 ;  /* 0x0000000a00117c10 */ /* 0x000fe4000fffe011 */
[----:B------:R-:W-:Y:S02]  /*5ba0*/  LOP3.LUT R13, R19, R4, R13, 0x96, !PT ;  /* 0x00000004130d7212 */ /* 0x000fe400078e960d */
[----:B------:R-:W-:Y:S01]  /*5bb0*/  LOP3.LUT R23, R15, R20, R16, 0xe8, !PT ;  /* 0x000000140f177212 */ /* 0x000fe200078ee810 */
[----:B------:R-:W-:-:S03]  /*5bc0*/  IMAD.IADD R19, R20, 0x1, R17 ;  /* 0x0000000114137824 */ /* 0x000fc600078e0211 */
[----:B------:R-:W-:Y:S02]  /*5bd0*/  IADD3 R23, PT, PT, R18, R13, R23 ;  /* 0x0000000d12177210 */ /* 0x000fe40007ffe017 */
        /* <DEDUP_REMOVED lines=9> */
[----:B------:R-:W-:Y:S02]  /*5c70*/  IADD3 R4, PT, PT, R24, R21, R7 ;  /* 0x0000001518047210 */ /* 0x000fe40007ffe007 */
[----:B------:R-:W-:-:S02]  /*5c80*/  LOP3.LUT R13, R16, R15, R23, 0xe8, !PT ;  /* 0x0000000f100d7212 */ /* 0x000fc400078ee817 */
[----:B------:R-:W-:Y:S02]  /*5c90*/  IADD3 R4, PT, PT, R5, UR11, R4 ;  /* 0x0000000b05047c10 */ /* 0x000fe4000fffe004 */
[C-C-:B------:R-:W-:Y:S02]  /*5ca0*/  SHF.L.W.U32.HI R21, R9.reuse, 0x19, R9.reuse ;  /* 0x0000001909157819 */ /* 0x140fe40000010e09 */
[--C-:B------:R-:W-:Y:S01]  /*5cb0*/  SHF.L.W.U32.HI R18, R9, 0xe, R9.reuse ;  /* 0x0000000e09127819 */ /* 0x100fe20000010e09 */
[----:B------:R-:W-:Y:S01]  /*5cc0*/  IMAD.IADD R15, R15, 0x1, R4 ;  /* 0x000000010f0f7824 */ /* 0x000fe200078e0204 */
[----:B------:R-:W-:Y:S02]  /*5cd0*/  SHF.R.U32.HI R7, RZ, 0x3, R9 ;  /* 0x00000003ff077819 */ /* 0x000fe40000011609 */
[----:B------:R-:W-:Y:S02]  /*5ce0*/  IADD3 R17, PT, PT, R17, R20, R13 ;  /* 0x0000001411117210 */ /* 0x000fe40007ffe00d */
[----:B------:R-:W-:-:S02]  /*5cf0*/  LOP3.LUT R21, R7, R21, R18, 0x96, !PT ;  /* 0x0000001507157212 */ /* 0x000fc400078e9612 */
[C-C-:B------:R-:W-:Y:S02]  /*5d00*/  SHF.L.W.U32.HI R13, R5.reuse, 0x19, R5.reuse ;  /* 0x00000019050d7819 */ /* 0x140fe40000010e05 */
[--C-:B------:R-:W-:Y:S02]  /*5d10*/  SHF.L.W.U32.HI R18, R5, 0xe, R5.reuse ;  /* 0x0000000e05127819 */ /* 0x100fe40000010e05 */
[----:B------:R-:W-:Y:S02]  /*5d20*/  SHF.R.U32.HI R7, RZ, 0x3, R5 ;  /* 0x00000003ff077819 */ /* 0x000fe40000011605 */
[C-C-:B------:R-:W-:Y:S02]  /*5d30*/  SHF.L.W.U32.HI R20, R15.reuse, 0x1a, R15.reuse ;  /* 0x0000001a0f147819 */ /* 0x140fe40000010e0f */
[C-C-:B------:R-:W-:Y:S02]  /*5d40*/  SHF.L.W.U32.HI R25, R15.reuse, 0x15, R15.reuse ;  /* 0x000000150f197819 */ /* 0x140fe40000010e0f */
[----:B------:R-:W-:-:S02]  /*5d50*/  SHF.L.W.U32.HI R24, R15, 0x7, R15 ;  /* 0x000000070f187819 */ /* 0x000fc40000010e0f */
[----:B------:R-:W-:Y:S02]  /*5d60*/  LOP3.LUT R13, R7, R13, R18, 0x96, !PT ;  /* 0x0000000d070d7212 */ /* 0x000fe400078e9612 */
[----:B------:R-:W-:Y:S02]  /*5d70*/  LOP3.LUT R25, R24, R20, R25, 0x96, !PT ;  /* 0x0000001418197212 */ /* 0x000fe400078e9619 */
[C-C-:B------:R-:W-:Y:S02]  /*5d80*/  SHF.L.W.U32.HI R7, R17.reuse, 0x1e, R17.reuse ;  /* 0x0000001e11077819 */ /* 0x140fe40000010e11 */
[C-C-:B------:R-:W-:Y:S02]  /*5d90*/  SHF.L.W.U32.HI R18, R17.reuse, 0x13, R17.reuse ;  /* 0x0000001311127819 */ /* 0x140fe40000010e11 */
[----:B------:R-:W-:Y:S02]  /*5da0*/  SHF.L.W.U32.HI R20, R17, 0xa, R17 ;  /* 0x0000000a11147819 */ /* 0x000fe40000010e11 */
[----:B------:R-:W-:-:S02]  /*5db0*/  LOP3.LUT R24, R12, R15, R19, 0xb8, !PT ;  /* 0x0000000f0c187212 */ /* 0x000fc400078eb813 */
[----:B------:R-:W-:Y:S02]  /*5dc0*/  LOP3.LUT R7, R20, R7, R18, 0x96, !PT ;  /* 0x0000000714077212 */ /* 0x000fe400078e9612 */
[----:B------:R-:W-:Y:S02]  /*5dd0*/  LOP3.LUT R18, R23, R16, R17, 0xe8, !PT ;  /* 0x0000001017127212 */ /* 0x000fe400078ee811 */
[----:B------:R-:W-:Y:S02]  /*5de0*/  IADD3 R24, PT, PT, R25, R24, R10 ;  /* 0x0000001819187210 */ /* 0x000fe40007ffe00a */
[----:B------:R-:W-:Y:S02]  /*5df0*/  IADD3 R4, PT, PT, R4, R7, R18 ;  /* 0x0000000704047210 */ /* 0x000fe40007ffe012 */
[--C-:B------:R-:W-:Y:S01]  /*5e00*/  SHF.L.W.U32.HI R25, R6, 0x19, R6.reuse ;  /* 0x0000001906197819 */ /* 0x100fe20000010e06 */
[----:B------:R-:W-:Y:S01]  /*5e10*/  VIADD R7, R24, UR12 ;  /* 0x0000000c18077c36 */ /* 0x000fe20008000000 */
[----:B------:R-:W-:-:S02]  /*5e20*/  SHF.L.W.U32.HI R10, R6, 0xe, R6 ;  /* 0x0000000e060a7819 */ /* 0x000fc40000010e06 */
[----:B------:R-:W-:Y:S02]  /*5e30*/  SHF.R.U32.HI R6, RZ, 0x3, R6 ;  /* 0x00000003ff067819 */ /* 0x000fe40000011606 */
[----:B------:R-:W-:Y:S02]  /*5e40*/  LOP3.LUT R7, R7, 0x80000000, RZ, 0x3c, !PT ;  /* 0x8000000007077812 */ /* 0x000fe400078e3cff */
[----:B------:R-:W-:Y:S02]  /*5e50*/  LOP3.LUT R25, R6, R25, R10, 0x96, !PT ;  /* 0x0000001906197212 */ /* 0x000fe400078e960a */
[--C-:B------:R-:W-:Y:S01]  /*5e60*/  SHF.L.W.U32.HI R10, R4, 0x1e, R4.reuse ;  /* 0x0000001e040a7819 */ /* 0x100fe20000010e04 */
[----:B------:R-:W-:Y:S01]  /*5e70*/  IMAD.IADD R6, R16, 0x1, R7 ;  /* 0x0000000110067824 */ /* 0x000fe200078e0207 */
[--C-:B------:R-:W-:Y:S01]  /*5e80*/  SHF.L.W.U32.HI R27, R4, 0x13, R4.reuse ;  /* 0x00000013041b7819 */ /* 0x100fe20000010e04 */
[----:B------:R-:W-:Y:S01]  /*5e90*/  IMAD.IADD R14, R14, 0x1, R25 ;  /* 0x000000010e0e7824 */ /* 0x000fe200078e0219 */
[----:B------:R-:W-:-:S02]  /*5ea0*/  SHF.L.W.U32.HI R16, R4, 0xa, R4 ;  /* 0x0000000a04107819 */ /* 0x000fc40000010e04 */
[C-C-:B------:R-:W-:Y:S02]  /*5eb0*/  SHF.L.W.U32.HI R18, R6.reuse, 0x1a, R6.reuse ;  /* 0x0000001a06127819 */ /* 0x140fe40000010e06 */
[C-C-:B------:R-:W-:Y:S02]  /*5ec0*/  SHF.L.W.U32.HI R29, R6.reuse, 0x15, R6.reuse ;  /* 0x00000015061d7819 */ /* 0x140fe40000010e06 */
[----:B------:R-:W-:Y:S02]  /*5ed0*/  SHF.L.W.U32.HI R20, R6, 0x7, R6 ;  /* 0x0000000706147819 */ /* 0x000fe40000010e06 */
[----:B------:R-:W-:Y:S02]  /*5ee0*/  LOP3.LUT R10, R16, R10, R27, 0x96, !PT ;  /* 0x0000000a100a7212 */ /* 0x000fe400078e961b */
[----:B------:R-:W-:Y:S02]  /*5ef0*/  LOP3.LUT R29, R20, R18, R29, 0x96, !PT ;  /* 0x00000012141d7212 */ /* 0x000fe400078e961d */
[----:B------:R-:W-:-:S02]  /*5f00*/  LOP3.LUT R16, R17, R23, R4, 0xe8, !PT ;  /* 0x0000001711107212 */ /* 0x000fc400078ee804 */
[----:B------:R-:W-:Y:S02]  /*5f10*/  LOP3.LUT R18, R19, R6, R15, 0xb8, !PT ;  /* 0x0000000613127212 */ /* 0x000fe400078eb80f */
[----:B------:R-:W-:Y:S02]  /*5f20*/  IADD3 R7, PT, PT, R7, R10, R16 ;  /* 0x0000000a07077210 */ /* 0x000fe40007ffe010 */
[----:B------:R-:W-:Y:S02]  /*5f30*/  IADD3 R18, PT, PT, R29, R18, R12 ;  /* 0x000000121d127210 */ /* 0x000fe40007ffe00c */
[C-C-:B------:R-:W-:Y:S02]  /*5f40*/  SHF.L.W.U32.HI R16, R2.reuse, 0x19, R2.reuse ;  /* 0x0000001902107819 */ /* 0x140fe40000010e02 */
[--C-:B------:R-:W-:Y:S01]  /*5f50*/  SHF.L.W.U32.HI R25, R2, 0xe, R2.reuse ;  /* 0x0000000e02197819 */ /* 0x100fe20000010e02 */
[----:B------:R-:W-:Y:S01]  /*5f60*/  VIADD R18, R18, UR13 ;  /* 0x0000000d12127c36 */ /* 0x000fe20008000000 */
[----:B------:R-:W-:-:S02]  /*5f70*/  SHF.R.U32.HI R10, RZ, 0x3, R2 ;  /* 0x00000003ff0a7819 */ /* 0x000fc40000011602 */
[C-C-:B------:R-:W-:Y:S02]  /*5f80*/  SHF.L.W.U32.HI R12, R7.reuse, 0x1e, R7.reuse ;  /* 0x0000001e070c7819 */ /* 0x140fe40000010e07 */
[C-C-:B------:R-:W-:Y:S02]  /*5f90*/  SHF.L.W.U32.HI R27, R7.reuse, 0x13, R7.reuse ;  /* 0x00000013071b7819 */ /* 0x140fe40000010e07 */
[----:B------:R-:W-:Y:S02]  /*5fa0*/  SHF.L.W.U32.HI R20, R7, 0xa, R7 ;  /* 0x0000000a07147819 */ /* 0x000fe40000010e07 */
[----:B------:R-:W-:Y:S02]  /*5fb0*/  LOP3.LUT R16, R10, R16, R25, 0x96, !PT ;  /* 0x000000100a107212 */ /* 0x000fe400078e9619 */
[----:B------:R-:W-:Y:S01]  /*5fc0*/  LOP3.LUT R27, R20, R12, R27, 0x96, !PT ;  /* 0x0000000c141b7212 */ /* 0x000fe200078e961b */
[----:B------:R-:W-:Y:S01]  /*5fd0*/  IMAD.IADD R12, R23, 0x1, R18 ;  /* 0x00000001170c7824 */ /* 0x000fe200078e0212 */
[----:B------:R-:W-:-:S02]  /*5fe0*/  SHF.L.W.U32.HI R20, R14, 0xf, R14 ;  /* 0x0000000f0e147819 */ /* 0x000fc40000010e0e */
[--C-:B------:R-:W-:Y:S02]  /*5ff0*/  SHF.L.W.U32.HI R25, R14, 0xd, R14.reuse ;  /* 0x0000000d0e197819 */ /* 0x100fe40000010e0e */
[----:B------:R-:W-:Y:S02]  /*6000*/  SHF.R.U32.HI R10, RZ, 0xa, R14 ;  /* 0x0000000aff0a7819 */ /* 0x000fe4000001160e */
[----:B------:R-:W-:Y:S02]  /*6010*/  LOP3.LUT R24, R4, R17, R7, 0xe8, !PT ;  /* 0x0000001104187212 */ /* 0x000fe400078ee807 */
[----:B------:R-:W-:Y:S02]  /*6020*/  LOP3.LUT R20, R10, R20, R25, 0x96, !PT ;  /* 0x000000140a147212 */ /* 0x000fe400078e9619 */
[----:B------:R-:W-:Y:S02]  /*6030*/  IADD3 R10, PT, PT, R18, R27, R24 ;  /* 0x0000001b120a7210 */ /* 0x000fe40007ffe018 */
[----:B------:R-:W-:-:S02]  /*6040*/  SHF.L.W.U32.HI R18, R12, 0x1a, R12 ;  /* 0x0000001a0c127819 */ /* 0x000fc40000010e0c */
[C-C-:B------:R-:W-:Y:S02]  /*6050*/  SHF.L.W.U32.HI R23, R12.reuse, 0x15, R12.reuse ;  /* 0x000000150c177819 */ /* 0x140fe40000010e0c */
[----:B------:R-:W-:Y:S02]  /*6060*/  SHF.L.W.U32.HI R24, R12, 0x7, R12 ;  /* 0x000000070c187819 */ /* 0x000fe40000010e0c */
[----:B------:R-:W-:Y:S02]  /*6070*/  IADD3 R11, PT, PT, R11, -0x43f8517b, R16 ;  /* 0xbc07ae850b0b7810 */ /* 0x000fe40007ffe010 */
[----:B------:R-:W-:Y:S02]  /*6080*/  LOP3.LUT R18, R24, R18, R23, 0x96, !PT ;  /* 0x0000001218127212 */ /* 0x000fe400078e9617 */
[C-C-:B------:R-:W-:Y:S02]  /*6090*/  SHF.L.W.U32.HI R16, R10.reuse, 0x1e, R10.reuse ;  /* 0x0000001e0a107819 */ /* 0x140fe40000010e0a */
[----:B------:R-:W-:-:S02]  /*60a0*/  SHF.L.W.U32.HI R25, R10, 0x13, R10 ;  /* 0x000000130a197819 */ /* 0x000fc40000010e0a */
[----:B------:R-:W-:Y:S02]  /*60b0*/  SHF.L.W.U32.HI R24, R10, 0xa, R10 ;  /* 0x0000000a0a187819 */ /* 0x000fe40000010e0a */
[----:B------:R-:W-:Y:S02]  /*60c0*/  LOP3.LUT R23, R15, R12, R6, 0xb8, !PT ;  /* 0x0000000c0f177212 */ /* 0x000fe400078eb806 */
[----:B------:R-:W-:Y:S02]  /*60d0*/  LOP3.LUT R16, R24, R16, R25, 0x96, !PT ;  /* 0x0000001018107212 */ /* 0x000fe400078e9619 */
[----:B------:R-:W-:Y:S02]  /*60e0*/  IADD3 R24, PT, PT, R18, R23, R19 ;  /* 0x0000001712187210 */ /* 0x000fe40007ffe013 */
[C-C-:B------:R-:W-:Y:S02]  /*60f0*/  SHF.L.W.U32.HI R18, R11.reuse, 0xf, R11.reuse ;  /* 0x0000000f0b127819 */ /* 0x140fe40000010e0b */
[--C-:B------:R-:W-:Y:S01]  /*6100*/  SHF.L.W.U32.HI R19, R11, 0xd, R11.reuse ;  /* 0x0000000d0b137819 */ /* 0x100fe20000010e0b */
[----:B------:R-:W-:Y:S01]  /*6110*/  VIADD R24, R24, UR14 ;  /* 0x0000000e18187c36 */ /* 0x000fe20008000000 */
[----:B------:R-:W-:-:S02]  /*6120*/  SHF.R.U32.HI R23, RZ, 0xa, R11 ;  /* 0x0000000aff177819 */ /* 0x000fc4000001160b */
[----:B------:R-:W-:Y:S02]  /*6130*/  LOP3.LUT R25, R7, R4, R10, 0xe8, !PT ;  /* 0x0000000407197212 */ /* 0x000fe400078ee80a */
[----:B------:R-:W-:Y:S01]  /*6140*/  LOP3.LUT R18, R23, R18, R19, 0x96, !PT ;  /* 0x0000001217127212 */ /* 0x000fe200078e9613 */
[----:B------:R-:W-:Y:S01]  /*6150*/  IMAD.IADD R19, R17, 0x1, R24 ;  /* 0x0000000111137824 */ /* 0x000fe200078e0218 */
[----:B------:R-:W-:Y:S02]  /*6160*/  IADD3 R2, PT, PT, R21, R20, R2 ;  /* 0x0000001415027210 */ /* 0x000fe40007ffe002 */
[----:B------:R-:W-:Y:S02]  /*6170*/  IADD3 R16, PT, PT, R24, R16, R25 ;  /* 0x0000001018107210 */ /* 0x000fe40007ffe019 */
        /* <DEDUP_REMOVED lines=8> */
[C-C-:B------:R-:W-:Y:S02]  /*6200*/  SHF.L.W.U32.HI R20, R16.reuse, 0x1e, R16.reuse ;  /* 0x0000001e10147819 */ /* 0x140fe40000010e10 */
[C-C-:B------:R-:W-:Y:S02]  /*6210*/  SHF.L.W.U32.HI R23, R16.reuse, 0x13, R16.reuse ;  /* 0x0000001310177819 */ /* 0x140fe40000010e10 */
[----:B------:R-:W-:Y:S02]  /*6220*/  SHF.L.W.U32.HI R25, R16, 0xa, R16 ;  /* 0x0000000a10197819 */ /* 0x000fe40000010e10 */
[----:B------:R-:W-:Y:S02]  /*6230*/  LOP3.LUT R21, R6, R19, R12, 0xb8, !PT ;  /* 0x0000001306157212 */ /* 0x000fe400078eb80c */
[----:B------:R-:W-:Y:S02]  /*6240*/  LOP3.LUT R20, R25, R20, R23, 0x96, !PT ;  /* 0x0000001419147212 */ /* 0x000fe400078e9617 */
[----:B------:R-:W-:-:S02]  /*6250*/  IADD3 R23, PT, PT, R24, R21, R15 ;  /* 0x0000001518177210 */ /* 0x000fc40007ffe00f */
[C-C-:B------:R-:W-:Y:S02]  /*6260*/  SHF.L.W.U32.HI R21, R22.reuse, 0x19, R22.reuse ;  /* 0x0000001916157819 */ /* 0x140fe40000010e16 */
[--C-:B------:R-:W-:Y:S01]  /*6270*/  SHF.L.W.U32.HI R24, R22, 0xe, R22.reuse ;  /* 0x0000000e16187819 */ /* 0x100fe20000010e16 */
[----:B------:R-:W-:Y:S01]  /*6280*/  VIADD R23, R23, UR15 ;  /* 0x0000000f17177c36 */ /* 0x000fe20008000000 */
[----:B------:R-:W-:Y:S02]  /*6290*/  SHF.R.U32.HI R15, RZ, 0x3, R22 ;  /* 0x00000003ff0f7819 */ /* 0x000fe40000011616 */
[----:B------:R-:W-:Y:S02]  /*62a0*/  LOP3.LUT R25, R10, R7, R16, 0xe8, !PT ;  /* 0x000000070a197212 */ /* 0x000fe400078ee810 */
[----:B------:R-:W-:Y:S01]  /*62b0*/  IADD3 R9, PT, PT, R17, R18, R9 ;  /* 0x0000001211097210 */ /* 0x000fe20007ffe009 */
[----:B------:R-:W-:Y:S01]  /*62c0*/  IMAD.IADD R17, R4, 0x1, R23 ;  /* 0x0000000104117824 */ /* 0x000fe200078e0217 */
[----:B------:R-:W-:-:S02]  /*62d0*/  LOP3.LUT R21, R15, R21, R24, 0x96, !PT ;  /* 0x000000150f157212 */ /* 0x000fc400078e9618 */
[----:B------:R-:W-:Y:S02]  /*62e0*/  IADD3 R15, PT, PT, R23, R20, R25 ;  /* 0x00000014170f7210 */ /* 0x000fe40007ffe019 */
[C-C-:B------:R-:W-:Y:S02]  /*62f0*/  SHF.L.W.U32.HI R4, R2.reuse, 0xf, R2.reuse ;  /* 0x0000000f02047819 */ /* 0x140fe40000010e02 */
[--C-:B------:R-:W-:Y:S02]  /*6300*/  SHF.L.W.U32.HI R23, R2, 0xd, R2.reuse ;  /* 0x0000000d02177819 */ /* 0x100fe40000010e02 */
[----:B------:R-:W-:Y:S02]  /*6310*/  SHF.R.U32.HI R18, RZ, 0xa, R2 ;  /* 0x0000000aff127819 */ /* 0x000fe40000011602 */
[C-C-:B------:R-:W-:Y:S02]  /*6320*/  SHF.L.W.U32.HI R20, R17.reuse, 0x1a, R17.reuse ;  /* 0x0000001a11147819 */ /* 0x140fe40000010e11 */
[----:B------:R-:W-:-:S02]  /*6330*/  SHF.L.W.U32.HI R25, R17, 0x15, R17 ;  /* 0x0000001511197819 */ /* 0x000fc40000010e11 */
[----:B------:R-:W-:Y:S02]  /*6340*/  SHF.L.W.U32.HI R24, R17, 0x7, R17 ;  /* 0x0000000711187819 */ /* 0x000fe40000010e11 */
[----:B------:R-:W-:Y:S02]  /*6350*/  LOP3.LUT R4, R18, R4, R23, 0x96, !PT ;  /* 0x0000000412047212 */ /* 0x000fe400078e9617 */
[----:B------:R-:W-:Y:S02]  /*6360*/  LOP3.LUT R25, R24, R20, R25, 0x96, !PT ;  /* 0x0000001418197212 */ /* 0x000fe400078e9619 */
[----:B------:R-:W-:Y:S02]  /*6370*/  LOP3.LUT R18, R12, R17, R19, 0xb8, !PT ;  /* 0x000000110c127212 */ /* 0x000fe400078eb813 */
[----:B------:R-:W-:Y:S02]  /*6380*/  SHF.L.W.U32.HI R20, R15, 0x1e, R15 ;  /* 0x0000001e0f147819 */ /* 0x000fe40000010e0f */
[----:B------:R-:W-:-:S02]  /*6390*/  IADD3 R25, PT, PT, R25, R18, R6 ;  /* 0x0000001219197210 */ /* 0x000fc40007ffe006 */
[C-C-:B------:R-:W-:Y:S02]  /*63a0*/  SHF.L.W.U32.HI R23, R15.reuse, 0x13, R15.reuse ;  /* 0x000000130f177819 */ /* 0x140fe40000010e0f */
[----:B------:R-:W-:Y:S01]  /*63b0*/  SHF.L.W.U32.HI R24, R15, 0xa, R15 ;  /* 0x0000000a0f187819 */ /* 0x000fe20000010e0f */
[----:B------:R-:W-:Y:S01]  /*63c0*/  VIADD R25, R25, UR16 ;  /* 0x0000001019197c36 */ /* 0x000fe20008000000 */
[----:B------:R-:W-:Y:S02]  /*63d0*/  IADD3 R8, PT, PT, R21, R4, R8 ;  /* 0x0000000415087210 */ /* 0x000fe40007ffe008 */
[----:B------:R-:W-:Y:S01]  /*63e0*/  LOP3.LUT R20, R24, R20, R23, 0x96, !PT ;  /* 0x0000001418147212 */ /* 0x000fe200078e9617 */
[----:B------:R-:W-:Y:S01]  /*63f0*/  IMAD.IADD R4, R7, 0x1, R25 ;  /* 0x0000000107047824 */ /* 0x000fe200078e0219 */
[----:B------:R-:W-:Y:S02]  /*6400*/  LOP3.LUT R24, R16, R10, R15, 0xe8, !PT ;  /* 0x0000000a10187212 */ /* 0x000fe400078ee80f */
[----:B------:R-:W-:-:S02]  /*6410*/  SHF.L.W.U32.HI R23, R0, 0x19, R0 ;  /* 0x0000001900177819 */ /* 0x000fc40000010e00 */
[--C-:B------:R-:W-:Y:S02]  /*6420*/  SHF.L.W.U32.HI R6, R0, 0xe, R0.reuse ;  /* 0x0000000e00067819 */ /* 0x100fe40000010e00 */
[----:B------:R-:W-:Y:S02]  /*6430*/  SHF.R.U32.HI R18, RZ, 0x3, R0 ;  /* 0x00000003ff127819 */ /* 0x000fe40000011600 */
[----:B------:R-:W-:Y:S02]  /*6440*/  IADD3 R20, PT, PT, R25, R20, R24 ;  /* 0x0000001419147210 */ /* 0x000fe40007ffe018 */
[C-C-:B------:R-:W-:Y:S02]  /*6450*/  SHF.L.W.U32.HI R21, R4.reuse, 0x1a, R4.reuse ;  /* 0x0000001a04157819 */ /* 0x140fe40000010e04 */
[C-C-:B------:R-:W-:Y:S02]  /*6460*/  SHF.L.W.U32.HI R24, R4.reuse, 0x15, R4.reuse ;  /* 0x0000001504187819 */ /* 0x140fe40000010e04 */
[----:B------:R-:W-:-:S02]  /*6470*/  SHF.L.W.U32.HI R25, R4, 0x7, R4 ;  /* 0x0000000704197819 */ /* 0x000fc40000010e04 */
[----:B------:R-:W-:Y:S02]  /*6480*/  LOP3.LUT R23, R18, R23, R6, 0x96, !PT ;  /* 0x0000001712177212 */ /* 0x000fe400078e9606 */
[C-C-:B------:R-:W-:Y:S02]  /*6490*/  SHF.L.W.U32.HI R6, R9.reuse, 0xf, R9.reuse ;  /* 0x0000000f09067819 */ /* 0x140fe40000010e09 */
[--C-:B------:R-:W-:Y:S02]  /*64a0*/  SHF.L.W.U32.HI R7, R9, 0xd, R9.reuse ;  /* 0x0000000d09077819 */ /* 0x100fe40000010e09 */
[----:B------:R-:W-:Y:S02]  /*64b0*/  SHF.R.U32.HI R18, RZ, 0xa, R9 ;  /* 0x0000000aff127819 */ /* 0x000fe40000011609 */
[----:B------:R-:W-:Y:S02]  /*64c0*/  LOP3.LUT R25, R25, R21, R24, 0x96, !PT ;  /* 0x0000001519197212 */ /* 0x000fe400078e9618 */
[----:B------:R-:W-:-:S02]  /*64d0*/  LOP3.LUT R24, R19, R4, R17, 0xb8, !PT ;  /* 0x0000000413187212 */ /* 0x000fc400078eb811 */
[----:B------:R-:W-:Y:S02]  /*64e0*/  LOP3.LUT R6, R18, R6, R7, 0x96, !PT ;  /* 0x0000000612067212 */ /* 0x000fe400078e9607 */
[C-C-:B------:R-:W-:Y:S02]  /*64f0*/  SHF.L.W.U32.HI R7, R8.reuse, 0xf, R8.reuse ;  /* 0x0000000f08077819 */ /* 0x140fe40000010e08 */
[--C-:B------:R-:W-:Y:S02]  /*6500*/  SHF.L.W.U32.HI R18, R8, 0xd, R8.reuse ;  /* 0x0000000d08127819 */ /* 0x100fe40000010e08 */
[----:B------:R-:W-:Y:S02]  /*6510*/  SHF.R.U32.HI R21, RZ, 0xa, R8 ;  /* 0x0000000aff157819 */ /* 0x000fe40000011608 */
[----:B------:R-:W-:Y:S02]  /*6520*/  IADD3 R24, PT, PT, R25, R24, R12 ;  /* 0x0000001819187210 */ /* 0x000fe40007ffe00c */
[----:B------:R-:W-:-:S02]  /*6530*/  LOP3.LUT R18, R21, R7, R18, 0x96, !PT ;  /* 0x0000000715127212 */ /* 0x000fc400078e9612 */
[--C-:B------:R-:W-:Y:S01]  /*6540*/  SHF.L.W.U32.HI R12, R20, 0x1e, R20.reuse ;  /* 0x0000001e140c7819 */ /* 0x100fe20000010e14 */
[----:B------:R-:W-:Y:S01]  /*6550*/  VIADD R21, R24, UR17 ;  /* 0x0000001118157c36 */ /* 0x000fe20008000000 */
[C-C-:B------:R-:W-:Y:S02]  /*6560*/  SHF.L.W.U32.HI R25, R20.reuse, 0x13, R20.reuse ;  /* 0x0000001314197819 */ /* 0x140fe40000010e14 */
[----:B------:R-:W-:Y:S01]  /*6570*/  SHF.L.W.U32.HI R24, R20, 0xa, R20 ;  /* 0x0000000a14187819 */ /* 0x000fe20000010e14 */
[----:B------:R-:W-:Y:S01]  /*6580*/  IMAD.IADD R7, R10, 0x1, R21 ;  /* 0x000000010a077824 */ /* 0x000fe200078e0215 */
[----:B------:R-:W-:Y:S02]  /*6590*/  IADD3 R13, PT, PT, R13, R18, R0 ;  /* 0x000000120d0d7210 */ /* 0x000fe40007ffe000 */
[----:B------:R-:W-:Y:S02]  /*65a0*/  LOP3.LUT R12, R24, R12, R25, 0x96, !PT ;  /* 0x0000000c180c7212 */ /* 0x000fe400078e9619 */
[----:B------:R-:W-:Y:S01]  /*65b0*/  LOP3.LUT R0, R15, R16, R20, 0xe8, !PT ;  /* 0x000000100f007212 */ /* 0x000fe200078ee814 */
[----:B------:R-:W-:Y:S01]  /*65c0*/  VIADD R29, R13, 0x100 ;  /* 0x000001000d1d7836 */ /* 0x000fe20000000000 */
[----:B------:R-:W-:-:S02]  /*65d0*/  SHF.L.W.U32.HI R10, R7, 0x1a, R7 ;  /* 0x0000001a070a7819 */ /* 0x000fc40000010e07 */
[C-C-:B------:R-:W-:Y:S02]  /*65e0*/  SHF.L.W.U32.HI R25, R7.reuse, 0x15, R7.reuse ;  /* 0x0000001507197819 */ /* 0x140fe40000010e07 */
[----:B------:R-:W-:Y:S02]  /*65f0*/  SHF.L.W.U32.HI R18, R7, 0x7, R7 ;  /* 0x0000000707127819 */ /* 0x000fe40000010e07 */
[----:B------:R-:W-:Y:S02]  /*6600*/  IADD3 R22, PT, PT, R23, R6, R22 ;  /* 0x0000000617167210 */ /* 0x000fe40007ffe016 */
[----:B------:R-:W-:Y:S02]  /*6610*/  IADD3 R13, PT, PT, R21, R12, R0 ;  /* 0x0000000c150d7210 */ /* 0x000fe40007ffe000 */
[----:B------:R-:W-:Y:S02]  /*6620*/  LOP3.LUT R10, R18, R10, R25, 0x96, !PT ;  /* 0x0000000a120a7212 */ /* 0x000fe400078e9619 */
[----:B------:R-:W-:-:S02]  /*6630*/  SHF.L.W.U32.HI R0, R29, 0xf, R29 ;  /* 0x0000000f1d007819 */ /* 0x000fc40000010e1d */
[--C-:B------:R-:W-:Y:S02]  /*6640*/  SHF.L.W.U32.HI R21, R29, 0xd, R29.reuse ;  /* 0x0000000d1d157819 */ /* 0x100fe40000010e1d */
[----:B------:R-:W-:Y:S02]  /*6650*/  SHF.R.U32.HI R6, RZ, 0xa, R29 ;  /* 0x0000000aff067819 */ /* 0x000fe4000001161d */
[----:B------:R-:W-:Y:S02]  /*6660*/  LOP3.LUT R18, R17, R7, R4, 0xb8, !PT ;  /* 0x0000000711127212 */ /* 0x000fe400078eb804 */
[C-C-:B------:R-:W-:Y:S02]  /*6670*/  SHF.L.W.U32.HI R12, R13.reuse, 0x1e, R13.reuse ;  /* 0x0000001e0d0c7819 */ /* 0x140fe40000010e0d */
[C-C-:B------:R-:W-:Y:S02]  /*6680*/  SHF.L.W.U32.HI R23, R13.reuse, 0x13, R13.reuse ;  /* 0x000000130d177819 */ /* 0x140fe40000010e0d */
[----:B------:R-:W-:-:S02]  /*6690*/  SHF.L.W.U32.HI R24, R13, 0xa, R13 ;  /* 0x0000000a0d187819 */ /* 0x000fc40000010e0d */
[----:B------:R-:W-:Y:S02]  /*66a0*/  LOP3.LUT R6, R6, R0, R21, 0x96, !PT ;  /* 0x0000000006067212 */ /* 0x000fe400078e9615 */
[----:B------:R-:W-:Y:S02]  /*66b0*/  IADD3 R18, PT, PT, R10, R18, R19 ;  /* 0x000000120a127210 */ /* 0x000fe40007ffe013 */
[----:B------:R-:W-:Y:S01]  /*66c0*/  LOP3.LUT R12, R24, R12, R23, 0x96, !PT ;  /* 0x0000000c180c7212 */ /* 0x000fe200078e9617 */
[----:B------:R-:W-:Y:S01]  /*66d0*/  IMAD.IADD R19, R11, 0x1, R6 ;  /* 0x000000010b137824 */ /* 0x000fe200078e0206 */
[--C-:B------:R-:W-:Y:S01]  /*66e0*/  SHF.L.W.U32.HI R0, R22, 0xf, R22.reuse ;  /* 0x0000000f16007819 */ /* 0x100fe20000010e16 */
[----:B------:R-:W-:Y:S01]  /*66f0*/  VIADD R23, R18, UR18 ;  /* 0x0000001212177c36 */ /* 0x000fe20008000000 */
[--C-:B------:R-:W-:Y:S02]  /*6700*/  SHF.L.W.U32.HI R21, R22, 0xd, R22.reuse ;  /* 0x0000000d16157819 */ /* 0x100fe40000010e16 */
[----:B------:R-:W-:Y:S01]  /*6710*/  SHF.R.U32.HI R10, RZ, 0xa, R22 ;  /* 0x0000000aff0a7819 */ /* 0x000fe20000011616 */
[----:B------:R-:W-:Y:S01]  /*6720*/  IMAD.IADD R16, R16, 0x1, R23 ;  /* 0x0000000110107824 */ /* 0x000fe200078e0217 */
[----:B------:R-:W-:-:S02]  /*6730*/  LOP3.LUT R24, R20, R15, R13, 0xe8, !PT ;  /* 0x0000000f14187212 */ /* 0x000fc400078ee80d */
[----:B------:R-:W-:Y:S02]  /*6740*/  LOP3.LUT R6, R19, 0x80000000, RZ, 0x3c, !PT ;  /* 0x8000000013067812 */ /* 0x000fe400078e3cff */
[----:B------:R-:W-:Y:S02]  /*6750*/  LOP3.LUT R0, R10, R0, R21, 0x96, !PT ;  /* 0x000000000a007212 */ /* 0x000fe400078e9615 */
[----:B------:R-:W-:Y:S02]  /*6760*/  IADD3 R12, PT, PT, R23, R12, R24 ;  /* 0x0000000c170c7210 */ /* 0x000fe40007ffe018 */
[C-C-:B------:R-:W-:Y:S02]  /*6770*/  SHF.L.W.U32.HI R10, R6.reuse, 0xf, R19.reuse ;  /* 0x0000000f060a7819 */ /* 0x140fe40000010e13 */
[----:B------:R-:W-:Y:S02]  /*6780*/  SHF.L.W.U32.HI R21, R6, 0xd, R19 ;  /* 0x0000000d06157819 */ /* 0x000fe40000010e13 */
[----:B------:R-:W-:-:S02]  /*6790*/  SHF.R.U32.HI R18, RZ, 0xa, R6 ;  /* 0x0000000aff127819 */ /* 0x000fc40000011606 */
[C-C-:B------:R-:W-:Y:S02]  /*67a0*/  SHF.L.W.U32.HI R23, R16.reuse, 0x1a, R16.reuse ;  /* 0x0000001a10177819 */ /* 0x140fe40000010e10 */
[C-C-:B------:R-:W-:Y:S02]  /*67b0*/  SHF.L.W.U32.HI R24, R16.reuse, 0x15, R16.reuse ;  /* 0x0000001510187819 */ /* 0x140fe40000010e10 */
[----:B------:R-:W-:Y:S02]  /*67c0*/  SHF.L.W.U32.HI R25, R16, 0x7, R16 ;  /* 0x0000000710197819 */ /* 0x000fe40000010e10 */
[----:B------:R-:W-:Y:S02]  /*67d0*/  LOP3.LUT R10, R18, R10, R21, 0x96, !PT ;  /* 0x0000000a120a7212 */ /* 0x000fe400078e9615 */
[----:B------:R-:W-:Y:S02]  /*67e0*/  LOP3.LUT R26, R25, R23, R24, 0x96, !PT ;  /* 0x00000017191a7212 */ /* 0x000fe400078e9618 */
[----:B------:R-:W-:Y:S01]  /*67f0*/  SHF.L.W.U32.HI R18, R6, 0x19, R19 ;  /* 0x0000001906127819 */ /* 0x000fe20000010e13 */
[----:B------:R-:W-:Y:S01]  /*6800*/  IMAD.IADD R10, R9, 0x1, R10 ;  /* 0x00000001090a7824 */ /* 0x000fe200078e020a */
[----:B------:R-:W-:-:S02]  /*6810*/  LOP3.LUT R23, R4, R16, R7, 0xb8, !PT ;  /* 0x0000001004177212 */ /* 0x000fc400078eb807 */
[----:B------:R-:W-:Y:S02]  /*6820*/  SHF.L.W.U32.HI R19, R6, 0xe, R19 ;  /* 0x0000000e06137819 */ /* 0x000fe40000010e13 */
[----:B------:R-:W-:Y:S02]  /*6830*/  SHF.R.U32.HI R21, RZ, 0x3, R6 ;  /* 0x00000003ff157819 */ /* 0x000fe40000011606 */
[----:B------:R-:W-:Y:S02]  /*6840*/  IADD3 R24, PT, PT, R5, R0, R14 ;  /* 0x0000000005187210 */ /* 0x000fe40007ffe00e */
[----:B------:R-:W-:Y:S01]  /*6850*/  IADD3 R23, PT, PT, R26, R23, R17 ;  /* 0x000000171a177210 */ /* 0x000fe20007ffe011 */
[----:B------:R-:W-:Y:S01]  /*6860*/  IMAD.U32 R26, RZ, RZ, UR19 ;  /* 0x00000013ff1a7e24 */ /* 0x000fe2000f8e00ff */
[----:B------:R-:W-:Y:S01]  /*6870*/  LOP3.LUT R0, R21, R18, R19, 0x96, !PT ;  /* 0x0000001215007212 */ /* 0x000fe200078e9613 */
[----:B------:R-:W-:Y:S01]  /*6880*/  VIADD R24, R24, 0x11002000 ;  /* 0x1100200018187836 */ /* 0x000fe20000000000 */
[----:B------:R-:W-:-:S02]  /*6890*/  SHF.L.W.U32.HI R5, R12, 0x1e, R12 ;  /* 0x0000001e0c057819 */ /* 0x000fc40000010e0c */
[C-C-:B------:R-:W-:Y:S02]  /*68a0*/  SHF.L.W.U32.HI R18, R12.reuse, 0x13, R12.reuse ;  /* 0x000000130c127819 */ /* 0x140fe40000010e0c */
[----:B------:R-:W-:Y:S02]  /*68b0*/  SHF.L.W.U32.HI R17, R12, 0xa, R12 ;  /* 0x0000000a0c117819 */ /* 0x000fe40000010e0c */
[----:B------:R-:W-:Y:S02]  /*68c0*/  IADD3 R26, PT, PT, R23, 0x100, R26 ;  /* 0x00000100171a7810 */ /* 0x000fe40007ffe01a */
[----:B------:R-:W-:Y:S02]  /*68d0*/  LOP3.LUT R25, R17, R5, R18, 0x96, !PT ;  /* 0x0000000511197212 */ /* 0x000fe400078e9612 */
[C---:B------:R-:W-:Y:S01]  /*68e0*/  SHF.L.W.U32.HI R5, R24.reuse, 0xf, R24 ;  /* 0x0000000f18057819 */ /* 0x040fe20000010e18 */
[----:B------:R-:W-:Y:S01]  /*68f0*/  IMAD.IADD R15, R15, 0x1, R26 ;  /* 0x000000010f0f7824 */ /* 0x000fe200078e021a */
[----:B------:R-:W-:-:S02]  /*6900*/  SHF.L.W.U32.HI R18, R24, 0xd, R24 ;  /* 0x0000000d18127819 */ /* 0x000fc40000010e18 */
[----:B------:R-:W-:Y:S02]  /*6910*/  SHF.R.U32.HI R17, RZ, 0xa, R24 ;  /* 0x0000000aff117819 */ /* 0x000fe40000011618 */
[----:B------:R-:W-:Y:S02]  /*6920*/  LOP3.LUT R19, R13, R20, R12, 0xe8, !PT ;  /* 0x000000140d137212 */ /* 0x000fe400078ee80c */
[----:B------:R-:W-:Y:S02]  /*6930*/  LOP3.LUT R5, R17, R5, R18, 0x96, !PT ;  /* 0x0000000511057212 */ /* 0x000fe400078e9612 */
[----:B------:R-:W-:Y:S02]  /*6940*/  IADD3 R25, PT, PT, R26, R25, R19 ;  /* 0x000000191a197210 */ /* 0x000fe40007ffe013 */
[C---:B------:R-:W-:Y:S01]  /*6950*/  SHF.L.W.U32.HI R17, R15.reuse, 0x1a, R15 ;  /* 0x0000001a0f117819 */ /* 0x040fe20000010e0f */
[----:B------:R-:W-:Y:S01]  /*6960*/  IMAD.IADD R21, R2, 0x1, R5 ;  /* 0x0000000102157824 */ /* 0x000fe200078e0205 */
[----:B------:R-:W-:-:S02]  /*6970*/  SHF.L.W.U32.HI R18, R15, 0x15, R15 ;  /* 0x000000150f127819 */ /* 0x000fc40000010e0f */
[----:B------:R-:W-:Y:S02]  /*6980*/  SHF.L.W.U32.HI R19, R15, 0x7, R15 ;  /* 0x000000070f137819 */ /* 0x000fe40000010e0f */
[--C-:B------:R-:W-:Y:S02]  /*6990*/  SHF.L.W.U32.HI R5, R21, 0xf, R21.reuse ;  /* 0x0000000f15057819 */ /* 0x100fe40000010e15 */
[----:B------:R-:W-:Y:S02]  /*69a0*/  LOP3.LUT R19, R19, R17, R18, 0x96, !PT ;  /* 0x0000001113137212 */ /* 0x000fe400078e9612 */
[--C-:B------:R-:W-:Y:S02]  /*69b0*/  SHF.L.W.U32.HI R18, R21, 0xd, R21.reuse ;  /* 0x0000000d15127819 */ /* 0x100fe40000010e15 */
[----:B------:R-:W-:Y:S02]  /*69c0*/  SHF.R.U32.HI R17, RZ, 0xa, R21 ;  /* 0x0000000aff117819 */ /* 0x000fe40000011615 */
[----:B------:R-:W-:-:S02]  /*69d0*/  LOP3.LUT R23, R7, R15, R16, 0xb8, !PT ;  /* 0x0000000f07177212 */ /* 0x000fc400078eb810 */
[----:B------:R-:W-:Y:S02]  /*69e0*/  LOP3.LUT R5, R17, R5, R18, 0x96, !PT ;  /* 0x0000000511057212 */ /* 0x000fe400078e9612 */
[----:B------:R-:W-:Y:S02]  /*69f0*/  IADD3 R23, PT, PT, R19, R23, R4 ;  /* 0x0000001713177210 */ /* 0x000fe40007ffe004 */
[----:B------:R-:W-:Y:S01]  /*6a00*/  SHF.L.W.U32.HI R27, R14, 0xe, R14 ;  /* 0x0000000e0e1b7819 */ /* 0x000fe20000010e0e */
[----:B------:R-:W-:Y:S01]  /*6a10*/  IMAD.IADD R5, R8, 0x1, R5 ;  /* 0x0000000108057824 */ /* 0x000fe200078e0205 */
[----:B------:R-:W-:Y:S02]  /*6a20*/  SHF.R.U32.HI R26, RZ, 0xa, R10 ;  /* 0x0000000aff1a7819 */ /* 0x000fe4000001160a */
[----:B------:R-:W-:Y:S02]  /*6a30*/  IADD3 R23, PT, PT, R14, UR20, R23 ;  /* 0x000000140e177c10 */ /* 0x000fe4000fffe017 */
[----:B------:R-:W-:-:S02]  /*6a40*/  SHF.L.W.U32.HI R4, R5, 0xf, R5 ;  /* 0x0000000f05047819 */ /* 0x000fc40000010e05 */
[----:B------:R-:W-:Y:S01]  /*6a50*/  SHF.L.W.U32.HI R17, R5, 0xd, R5 ;  /* 0x0000000d05117819 */ /* 0x000fe20000010e05 */
[----:B------:R-:W-:Y:S01]  /*6a60*/  IMAD.IADD R20, R20, 0x1, R23 ;  /* 0x0000000114147824 */ /* 0x000fe200078e0217 */
[----:B------:R-:W-:-:S04]  /*6a70*/  SHF.R.U32.HI R18, RZ, 0xa, R5 ;  /* 0x0000000aff127819 */ /* 0x000fc80000011605 */
[----:B------:R-:W-:-:S05]  /*6a80*/  LOP3.LUT R4, R18, R4, R17, 0x96, !PT ;  /* 0x0000000412047212 */ /* 0x000fca00078e9611 */
[----:B------:R-:W-:-:S05]  /*6a90*/  IMAD.IADD R19, R29, 0x1, R4 ;  /* 0x000000011d137824 */ /* 0x000fca00078e0204 */
[C-C-:B------:R-:W-:Y:S02]  /*6aa0*/  SHF.L.W.U32.HI R4, R19.reuse, 0xf, R19.reuse ;  /* 0x0000000f13047819 */ /* 0x140fe40000010e13 */
[--C-:B------:R-:W-:Y:S02]  /*6ab0*/  SHF.L.W.U32.HI R17, R19, 0xd, R19.reuse ;  /* 0x0000000d13117819 */ /* 0x100fe40000010e13 */
[----:B------:R-:W-:-:S04]  /*6ac0*/  SHF.R.U32.HI R18, RZ, 0xa, R19 ;  /* 0x0000000aff127819 */ /* 0x000fc80000011613 */
[----:B------:R-:W-:Y:S02]  /*6ad0*/  LOP3.LUT R17, R18, R4, R17, 0x96, !PT ;  /* 0x0000000412117212 */ /* 0x000fe400078e9611 */
[--C-:B------:R-:W-:Y:S02]  /*6ae0*/  SHF.L.W.U32.HI R4, R14, 0x19, R14.reuse ;  /* 0x000000190e047819 */ /* 0x100fe40000010e0e */
[----:B------:R-:W-:-:S04]  /*6af0*/  SHF.R.U32.HI R18, RZ, 0x3, R14 ;  /* 0x00000003ff127819 */ /* 0x000fc8000001160e */
[----:B------:R-:W-:Y:S02]  /*6b00*/  LOP3.LUT R18, R18, R4, R27, 0x96, !PT ;  /* 0x0000000412127212 */ /* 0x000fe400078e961b */
[----:B------:R-:W-:Y:S02]  /*6b10*/  SHF.L.W.U32.HI R4, R10, 0xf, R10 ;  /* 0x0000000f0a047819 */ /* 0x000fe40000010e0a */
[----:B------:R-:W-:Y:S02]  /*6b20*/  IADD3 R18, PT, PT, R18, R17, R6 ;  /* 0x0000001112127210 */ /* 0x000fe40007ffe006 */
[----:B------:R-:W-:-:S03]  /*6b30*/  SHF.L.W.U32.HI R17, R10, 0xd, R10 ;  /* 0x0000000d0a117819 */ /* 0x000fc60000010e0a */
[----:B------:R-:W-:Y:S01]  /*6b40*/  VIADD R18, R18, 0x100 ;  /* 0x0000010012127836 */ /* 0x000fe20000000000 */
        /* <DEDUP_REMOVED lines=53> */
[C-C-:B------:R-:W-:Y:S02]  /*6ea0*/  SHF.L.W.U32.HI R26, R7.reuse, 0xd, R7.reuse ;  /* 0x0000000d071a7819 */ /* 0x140fe40000010e07 */
        /* <DEDUP_REMOVED lines=126> */
[--C-:B------:R-:W-:Y:S01]  /*7690*/  SHF.L.W.U32.HI R25, R22, 0x1e, R22.reuse ;  /* 0x0000001e16197819 */ /* 0x100fe20000010e16 */
[----:B------:R-:W-:Y:S01]  /*76a0*/  IMAD.IADD R0, R0, 0x1, R29 ;  /* 0x0000000100007824 */ /* 0x000fe200078e021d */
[----:B------:R-:W-:Y:S01]  /*76b0*/  SHF.L.W.U32.HI R26, R22, 0x13, R22 ;  /* 0x00000013161a7819 */ /* 0x000fe20000010e16 */
[----:B------:R-:W-:-:S03]  /*76c0*/  IMAD.IADD R9, R9, 0x1, R24 ;  /* 0x0000000109097824 */ /* 0x000fc600078e0218 */
[----:B------:R-:W-:Y:S02]  /*76d0*/  LOP3.LUT R25, R28, R25, R26, 0x96, !PT ;  /* 0x000000191c197212 */ /* 0x000fe400078e961a */
[----:B------:R-:W-:Y:S02]  /*76e0*/  LOP3.LUT R26, R23, R20, R22, 0xe8, !PT ;  /* 0x00000014171a7212 */ /* 0x000fe400078ee816 */
[C-C-:B------:R-:W-:Y:S02]  /*76f0*/  SHF.L.W.U32.HI R29, R9.reuse, 0x15, R9.reuse ;  /* 0x00000015091d7819 */ /* 0x140fe40000010e09 */
[----:B------:R-:W-:Y:S02]  /*7700*/  IADD3 R25, PT, PT, R24, R25, R26 ;  /* 0x0000001918197210 */ /* 0x000fe40007ffe01a */
[C-C-:B------:R-:W-:Y:S02]  /*7710*/  SHF.L.W.U32.HI R24, R9.reuse, 0x1a, R9.reuse ;  /* 0x0000001a09187819 */ /* 0x140fe40000010e09 */
[----:B------:R-:W-:-:S02]  /*7720*/  SHF.L.W.U32.HI R26, R9, 0x7, R9 ;  /* 0x00000007091a7819 */ /* 0x000fc40000010e09 */
[----:B------:R-:W-:Y:S02]  /*7730*/  SHF.R.U32.HI R28, RZ, 0x3, R21 ;  /* 0x00000003ff1c7819 */ /* 0x000fe40000011615 */
[----:B------:R-:W-:Y:S02]  /*7740*/  LOP3.LUT R29, R26, R24, R29, 0x96, !PT ;  /* 0x000000181a1d7212 */ /* 0x000fe400078e961d */
[----:B------:R-:W-:Y:S02]  /*7750*/  LOP3.LUT R24, R11, R9, R12, 0xb8, !PT ;  /* 0x000000090b187212 */ /* 0x000fe400078eb80c */
[----:B------:R-:W-:Y:S02]  /*7760*/  SHF.R.U32.HI R26, RZ, 0xa, R2 ;  /* 0x0000000aff1a7819 */ /* 0x000fe40000011602 */
[----:B------:R-:W-:Y:S02]  /*7770*/  IADD3 R29, PT, PT, R29, R24, R8 ;  /* 0x000000181d1d7210 */ /* 0x000fe40007ffe008 */
[----:B------:R-:W-:-:S02]  /*7780*/  SHF.L.W.U32.HI R8, R2, 0xf, R2 ;  /* 0x0000000f02087819 */ /* 0x000fc40000010e02 */
[----:B------:R-:W-:Y:S02]  /*7790*/  SHF.L.W.U32.HI R24, R2, 0xd, R2 ;  /* 0x0000000d02187819 */ /* 0x000fe40000010e02 */
[----:B------:R-:W-:Y:S02]  /*77a0*/  IADD3 R29, PT, PT, R6, UR28, R29 ;  /* 0x0000001c061d7c10 */ /* 0x000fe4000fffe01d */
[----:B------:R-:W-:Y:S02]  /*77b0*/  LOP3.LUT R24, R26, R8, R24, 0x96, !PT ;  /* 0x000000081a187212 */ /* 0x000fe400078e9618 */
[C---:B------:R-:W-:Y:S02]  /*77c0*/  SHF.L.W.U32.HI R8, R25.reuse, 0x13, R25 ;  /* 0x0000001319087819 */ /* 0x040fe40000010e19 */
[----:B------:R-:W-:Y:S02]  /*77d0*/  IADD3 R24, PT, PT, R6, R24, R17 ;  /* 0x0000001806187210 */ /* 0x000fe40007ffe011 */
[----:B------:R-:W-:-:S02]  /*77e0*/  SHF.L.W.U32.HI R6, R25, 0x1e, R25 ;  /* 0x0000001e19067819 */ /* 0x000fc40000010e19 */
        /* <DEDUP_REMOVED lines=14> */
[----:B------:R-:W-:Y:S02]  /*78d0*/  IADD3 R26, PT, PT, R21, UR29, R26 ;  /* 0x0000001d151a7c10 */ /* 0x000fe4000fffe01a */
[----:B------:R-:W-:Y:S02]  /*78e0*/  LOP3.LUT R11, R28, R11, R20, 0x96, !PT ;  /* 0x0000000b1c0b7212 */ /* 0x000fe400078e9614 */
[----:B------:R-:W-:Y:S01]  /*78f0*/  SHF.L.W.U32.HI R20, R0, 0xf, R0 ;  /* 0x0000000f00147819 */ /* 0x000fe20000010e00 */
[----:B------:R-:W-:Y:S01]  /*7900*/  IMAD.IADD R23, R23, 0x1, R26 ;  /* 0x0000000117177824 */ /* 0x000fe200078e021a */
[----:B------:R-:W-:Y:S01]  /*7910*/  SHF.L.W.U32.HI R28, R6, 0xa, R6 ;  /* 0x0000000a061c7819 */ /* 0x000fe20000010e06 */
[----:B------:R-:W-:Y:S01]  /*7920*/  IMAD.IADD R11, R11, 0x1, R24 ;  /* 0x000000010b0b7824 */ /* 0x000fe200078e0218 */
[----:B------:R-:W-:-:S04]  /*7930*/  SHF.R.U32.HI R24, RZ, 0xa, R0 ;  /* 0x0000000aff187819 */ /* 0x000fc80000011600 */
[----:B------:R-:W-:Y:S02]  /*7940*/  LOP3.LUT R20, R24, R20, R29, 0x96, !PT ;  /* 0x0000001418147212 */ /* 0x000fe400078e961d */
[C---:B------:R-:W-:Y:S02]  /*7950*/  SHF.L.W.U32.HI R24, R6.reuse, 0x13, R6 ;  /* 0x0000001306187819 */ /* 0x040fe40000010e06 */
[----:B------:R-:W-:Y:S02]  /*7960*/  IADD3 R20, PT, PT, R21, R20, R16 ;  /* 0x0000001415147210 */ /* 0x000fe40007ffe010 */
[----:B------:R-:W-:Y:S02]  /*7970*/  SHF.L.W.U32.HI R21, R6, 0x1e, R6 ;  /* 0x0000001e06157819 */ /* 0x000fe40000010e06 */
[----:B------:R-:W-:Y:S02]  /*7980*/  SHF.L.W.U32.HI R29, R23, 0x15, R23 ;  /* 0x00000015171d7819 */ /* 0x000fe40000010e17 */
[----:B------:R-:W-:-:S02]  /*7990*/  LOP3.LUT R21, R28, R21, R24, 0x96, !PT ;  /* 0x000000151c157212 */ /* 0x000fc400078e9618 */
        /* <DEDUP_REMOVED lines=41> */
[----:B------:R-:W-:Y:S02]  /*7c30*/  SHF.L.W.U32.HI R29, R25, 0x15, R25 ;  /* 0x00000015191d7819 */ /* 0x000fe40000010e19 */
[----:B------:R-:W-:Y:S02]  /*7c40*/  LOP3.LUT R9, R28, R9, R24, 0x96, !PT ;  /* 0x000000091c097212 */ /* 0x000fe400078e9618 */
[----:B------:R-:W-:Y:S02]  /*7c50*/  SHF.L.W.U32.HI R24, R20, 0x13, R20 ;  /* 0x0000001314187819 */ /* 0x000fe40000010e14 */
[----:B------:R-:W-:-:S02]  /*7c60*/  IADD3 R9, PT, PT, R5, R9, R14 ;  /* 0x0000000905097210 */ /* 0x000fc40007ffe00e */
        /* <DEDUP_REMOVED lines=140> */
[----:B------:R-:W-:-:S02]  /*8530*/  LOP3.LUT R29, R25, R19, R6, 0xb8, !PT ;  /* 0x00000013191d7212 */ /* 0x000fc400078eb806 */
        /* <DEDUP_REMOVED lines=18> */
[----:B------:R-:W-:Y:S01]  /*8660*/  SHF.L.W.U32.HI R22, R7, 0xd, R7 ;  /* 0x0000000d07167819 */ /* 0x000fe20000010e07 */
[----:B------:R-:W-:Y:S01]  /*8670*/  IMAD.IADD R20, R20, 0x1, R29 ;  /* 0x0000000114147824 */ /* 0x000fe200078e021d */
[--C-:B------:R-:W-:Y:S01]  /*8680*/  SHF.R.U32.HI R26, RZ, 0xa, R7.reuse ;  /* 0x0000000aff1a7819 */ /* 0x100fe20000011607 */
        /* <DEDUP_REMOVED lines=21> */
[----:B------:R-:W-:Y:S01]  /*87e0*/  SHF.L.W.U32.HI R25, R18, 0xf, R18 ;  /* 0x0000000f12197819 */ /* 0x000fe20000010e12 */
        /* <DEDUP_REMOVED lines=171> */
[C---:B------:R-:W-:Y:S02]  /*92a0*/  IADD3 R17, PT, PT, R10.reuse, UR46, R22 ;  /* 0x0000002e0a117c10 */ /* 0x040fe4000fffe016 */
[----:B------:R-:W-:Y:S02]  /*92b0*/  IADD3 R16, PT, PT, R10, R16, R25 ;  /* 0x000000100a107210 */ /* 0x000fe40007ffe019 */
[C---:B------:R-:W-:Y:S01]  /*92c0*/  SHF.L.W.U32.HI R10, R11.reuse, 0x1e, R11 ;  /* 0x0000001e0b0a7819 */ /* 0x040fe20000010e0b */
[----:B------:R-:W-:Y:S01]  /*92d0*/  IMAD.IADD R2, R2, 0x1, R17 ;  /* 0x0000000102027824 */ /* 0x000fe200078e0211 */
        /* <DEDUP_REMOVED lines=150> */
[--C-:B------:R-:W-:Y:S02]  /*9c40*/  SHF.L.W.U32.HI R24, R0, 0x13, R0.reuse ;  /* 0x0000001300187819 */ /* 0x100fe40000010e00 */
        /* <DEDUP_REMOVED lines=24> */
[----:B------:R-:W-:Y:S02]  /*9dd0*/  SHF.L.W.U32.HI R24, R10, 0x13, R10 ;  /* 0x000000130a187819 */ /* 0x000fe40000010e0a */
[----:B------:R-:W-:Y:S02]  /*9de0*/  LOP3.LUT R18, R21, R17, R18, 0x96, !PT ;  /* 0x0000001115127212 */ /* 0x000fe400078e9612 */
[----:B------:R-:W-:Y:S02]  /*9df0*/  LOP3.LUT R17, R22, R16, R11, 0xb8, !PT ;  /* 0x0000001016117212 */ /* 0x000fe400078eb80b */
[--C-:B------:R-:W-:Y:S02]  /*9e00*/  SHF.L.W.U32.HI R21, R10, 0xa, R10.reuse ;  /* 0x0000000a0a157819 */ /* 0x100fe40000010e0a */
[----:B------:R-:W-:Y:S02]  /*9e10*/  IADD3 R18, PT, PT, R18, R17, R23 ;  /* 0x0000001112127210 */ /* 0x000fe40007ffe017 */
[----:B------:R-:W-:-:S02]  /*9e20*/  SHF.L.W.U32.HI R23, R10, 0x1e, R10 ;  /* 0x0000001e0a177819 */ /* 0x000fc40000010e0a */
[----:B------:R-:W-:Y:S02]  /*9e30*/  IADD3 R18, PT, PT, R25, UR55, R18 ;  /* 0x0000003719127c10 */ /* 0x000fe4000fffe012 */
[----:B------:R-:W-:-:S03]  /*9e40*/  LOP3.LUT R23, R21, R23, R24, 0x96, !PT ;  /* 0x0000001715177212 */ /* 0x000fc600078e9618 */
[----:B------:R-:W-:-:S05]  /*9e50*/  IMAD.IADD R17, R5, 0x1, R18 ;  /* 0x0000000105117824 */ /* 0x000fca00078e0212 */
        /* <DEDUP_REMOVED lines=37> */
[----:B------:R-:W-:Y:S02]  /*a0b0*/  SHF.L.W.U32.HI R18, R17, 0x7, R17 ;  /* 0x0000000711127819 */ /* 0x000fe40000010e11 */
[----:B------:R-:W-:Y:S02]  /*a0c0*/  LOP3.LUT R20, R5, R17, R16, 0xb8, !PT ;  /* 0x0000001105147212 */ /* 0x000fe400078eb810 */
[----:B------:R-:W-:Y:S02]  /*a0d0*/  LOP3.LUT R25, R18, R0, R19, 0x96, !PT ;  /* 0x0000000012197212 */ /* 0x000fe400078e9613 */
[----:B------:R-:W-:-:S02]  /*a0e0*/  SHF.L.W.U32.HI R0, R23, 0x1e, R23 ;  /* 0x0000001e17007819 */ /* 0x000fc40000010e17 */
[C-C-:B------:R-:W-:Y:S02]  /*a0f0*/  SHF.L.W.U32.HI R19, R23.reuse, 0x13, R23.reuse ;  /* 0x0000001317137819 */ /* 0x140fe40000010e17 */
[----:B------:R-:W-:Y:S02]  /*a100*/  SHF.L.W.U32.HI R18, R23, 0xa, R23 ;  /* 0x0000000a17127819 */ /* 0x000fe40000010e17 */
[----:B------:R-:W-:Y:S02]  /*a110*/  IADD3 R25, PT, PT, R25, R20, R22 ;  /* 0x0000001419197210 */ /* 0x000fe40007ffe016 */
[----:B------:R-:W-:Y:S02]  /*a120*/  LOP3.LUT R0, R18, R0, R19, 0x96, !PT ;  /* 0x0000000012007212 */ /* 0x000fe400078e9613 */
[----:B------:R-:W-:Y:S02]  /*a130*/  IADD3 R6, PT, PT, R6, UR60, R25 ;  /* 0x0000003c06067c10 */ /* 0x000fe4000fffe019 */
[----:B------:R-:W-:-:S04]  /*a140*/  IADD3 R21, PT, PT, R21, R0, R7 ;  /* 0x0000000015157210 */ /* 0x000fc80007ffe007 */
[C-C-:B------:R-:W-:Y:S01]  /*a150*/  SHF.L.W.U32.HI R7, R21.reuse, 0x1e, R21.reuse ;  /* 0x0000001e15077819 */ /* 0x140fe20000010e15 */
[C---:B------:R-:W-:Y:S01]  /*a160*/  IMAD.IADD R0, R21.reuse, 0x1, R6 ;  /* 0x0000000115007824 */ /* 0x040fe200078e0206 */
        /* <DEDUP_REMOVED lines=14> */
[C---:B------:R-:W-:Y:S01]  /*a250*/  IMAD.IADD R5, R14.reuse, 0x1, R12 ;  /* 0x000000010e057824 */ /* 0x040fe200078e020c */
[--C-:B------:R-:W-:Y:S02]  /*a260*/  SHF.L.W.U32.HI R18, R14, 0xa, R14.reuse ;  /* 0x0000000a0e127819 */ /* 0x100fe40000010e0e */
[----:B------:R-:W-:Y:S02]  /*a270*/  LOP3.LUT R23, R21, R23, R14, 0xe8, !PT ;  /* 0x0000001715177212 */ /* 0x000fe400078ee80e */
[----:B------:R-:W-:-:S02]  /*a280*/  SHF.L.W.U32.HI R19, R5, 0x1a, R5 ;  /* 0x0000001a05137819 */ /* 0x000fc40000010e05 */
[C-C-:B------:R-:W-:Y:S02]  /*a290*/  SHF.L.W.U32.HI R20, R5.reuse, 0x15, R5.reuse ;  /* 0x0000001505147819 */ /* 0x140fe40000010e05 */
[----:B------:R-:W-:Y:S02]  /*a2a0*/  SHF.L.W.U32.HI R22, R5, 0x7, R5 ;  /* 0x0000000705167819 */ /* 0x000fe40000010e05 */
[----:B------:R-:W-:Y:S02]  /*a2b0*/  LOP3.LUT R10, R18, R7, R10, 0x96, !PT ;  /* 0x00000007120a7212 */ /* 0x000fe400078e960a */
[----:B------:R-:W-:Y:S02]  /*a2c0*/  LOP3.LUT R19, R22, R19, R20, 0x96, !PT ;  /* 0x0000001316137212 */ /* 0x000fe400078e9614 */
[----:B------:R-:W-:Y:S02]  /*a2d0*/  LOP3.LUT R20, R17, R5, R0, 0xb8, !PT ;  /* 0x0000000511147212 */ /* 0x000fe400078eb800 */
[----:B------:R-:W-:-:S02]  /*a2e0*/  IADD3 R11, PT, PT, R11, R10, R23 ;  /* 0x0000000a0b0b7210 */ /* 0x000fc40007ffe017 */
[----:B------:R-:W-:Y:S02]  /*a2f0*/  IADD3 R20, PT, PT, R19, R20, R16 ;  /* 0x0000001413147210 */ /* 0x000fe40007ffe010 */
[--C-:B------:R-:W-:Y:S02]  /*a300*/  SHF.L.W.U32.HI R7, R11, 0x1e, R11.reuse ;  /* 0x0000001e0b077819 */ /* 0x100fe40000010e0b */
[----:B------:R-:W-:Y:S02]  /*a310*/  IADD3 R15, PT, PT, R15, UR62, R20 ;  /* 0x0000003e0f0f7c10 */ /* 0x000fe4000fffe014 */
[C-C-:B------:R-:W-:Y:S02]  /*a320*/  SHF.L.W.U32.HI R16, R11.reuse, 0x13, R11.reuse ;  /* 0x000000130b107819 */ /* 0x140fe40000010e0b */
[C---:B------:R-:W-:Y:S01]  /*a330*/  SHF.L.W.U32.HI R18, R11.reuse, 0xa, R11 ;  /* 0x0000000a0b127819 */ /* 0x040fe20000010e0b */
[----:B------:R-:W-:Y:S01]  /*a340*/  IMAD.IADD R10, R11, 0x1, R15 ;  /* 0x000000010b0a7824 */ /* 0x000fe200078e020f */
        /* <DEDUP_REMOVED lines=8> */
[C---:B------:R-:W-:Y:S02]  /*a3d0*/  SHF.L.W.U32.HI R16, R29.reuse, 0x1e, R29 ;  /* 0x0000001e1d107819 */ /* 0x040fe40000010e1d */
[----:B------:R-:W-:Y:S02]  /*a3e0*/  IADD3 R19, PT, PT, R20, R19, R17 ;  /* 0x0000001314137210 */ /* 0x000fe40007ffe011 */
[C---:B------:R-:W-:Y:S02]  /*a3f0*/  SHF.L.W.U32.HI R17, R29.reuse, 0x13, R29 ;  /* 0x000000131d117819 */ /* 0x040fe40000010e1d */
[----:B------:R-:W-:Y:S02]  /*a400*/  IADD3 R4, PT, PT, R4, UR63, R19 ;  /* 0x0000003f04047c10 */ /* 0x000fe4000fffe013 */
[----:B------:R-:W-:-:S02]  /*a410*/  SHF.L.W.U32.HI R18, R29, 0xa, R29 ;  /* 0x0000000a1d127819 */ /* 0x000fc40000010e1d */
        /* <DEDUP_REMOVED lines=11> */
[C---:B------:R-:W-:Y:S02]  /*a4d0*/  SHF.L.W.U32.HI R17, R6.reuse, 0x13, R6 ;  /* 0x0000001306117819 */ /* 0x040fe40000010e06 */
[----:B------:R-:W-:Y:S02]  /*a4e0*/  IADD3 R13, PT, PT, R13, UR64, R20 ;  /* 0x000000400d0d7c10 */ /* 0x000fe4000fffe014 */
[C-C-:B------:R-:W-:Y:S02]  /*a4f0*/  SHF.L.W.U32.HI R16, R6.reuse, 0xa, R6.reuse ;  /* 0x0000000a06107819 */ /* 0x140fe40000010e06 */
[----:B------:R-:W-:Y:S01]  /*a500*/  LOP3.LUT R11, R29, R11, R6, 0xe8, !PT ;  /* 0x0000000b1d0b7212 */ /* 0x000fe200078ee806 */
[----:B------:R-:W-:Y:S01]  /*a510*/  IMAD.IADD R0, R6, 0x1, R13 ;  /* 0x0000000106007824 */ /* 0x000fe200078e020d */
[----:B------:R-:W-:-:S04]  /*a520*/  LOP3.LUT R17, R16, R14, R17, 0x96, !PT ;  /* 0x0000000e10117212 */ /* 0x000fc800078e9611 */
[C-C-:B------:R-:W-:Y:S02]  /*a530*/  SHF.L.W.U32.HI R18, R0.reuse, 0x1a, R0.reuse ;  /* 0x0000001a00127819 */ /* 0x140fe40000010e00 */
[C-C-:B------:R-:W-:Y:S02]  /*a540*/  SHF.L.W.U32.HI R19, R0.reuse, 0x15, R0.reuse ;  /* 0x0000001500137819 */ /* 0x140fe40000010e00 */
[----:B------:R-:W-:-:S04]  /*a550*/  SHF.L.W.U32.HI R20, R0, 0x7, R0 ;  /* 0x0000000700147819 */ /* 0x000fc80000010e00 */
[----:B------:R-:W-:Y:S02]  /*a560*/  LOP3.LUT R18, R20, R18, R19, 0x96, !PT ;  /* 0x0000001214127212 */ /* 0x000fe400078e9613 */
[----:B------:R-:W-:-:S04]  /*a570*/  LOP3.LUT R19, R10, R0, R7, 0xb8, !PT ;  /* 0x000000000a137212 */ /* 0x000fc800078eb807 */
[----:B------:R-:W-:Y:S02]  /*a580*/  IADD3 R19, PT, PT, R18, R19, R5 ;  /* 0x0000001312137210 */ /* 0x000fe40007ffe005 */
[----:B------:R-:W-:Y:S02]  /*a590*/  IADD3 R5, PT, PT, R12, R17, R11 ;  /* 0x000000110c057210 */ /* 0x000fe40007ffe00b */
[----:B------:R-:W-:Y:S02]  /*a5a0*/  IADD3 R12, PT, PT, R2, UR65, R19 ;  /* 0x00000041020c7c10 */ /* 0x000fe4000fffe013 */
[C-C-:B------:R-:W-:Y:S02]  /*a5b0*/  SHF.L.W.U32.HI R11, R5.reuse, 0x1e, R5.reuse ;  /* 0x0000001e050b7819 */ /* 0x140fe40000010e05 */
[C-C-:B------:R-:W-:Y:S01]  /*a5c0*/  SHF.L.W.U32.HI R14, R5.reuse, 0x13, R5.reuse ;  /* 0x00000013050e7819 */ /* 0x140fe20000010e05 */
[C---:B------:R-:W-:Y:S01]  /*a5d0*/  IMAD.IADD R2, R5.reuse, 0x1, R12 ;  /* 0x0000000105027824 */ /* 0x040fe200078e020c */
[----:B------:R-:W-:-:S02]  /*a5e0*/  SHF.L.W.U32.HI R16, R5, 0xa, R5 ;  /* 0x0000000a05107819 */ /* 0x000fc40000010e05 */
[----:B------:R-:W-:Y:S02]  /*a5f0*/  LOP3.LUT R29, R6, R29, R5, 0xe8, !PT ;  /* 0x0000001d061d7212 */ /* 0x000fe400078ee805 */
[C-C-:B------:R-:W-:Y:S02]  /*a600*/  SHF.L.W.U32.HI R17, R2.reuse, 0x1a, R2.reuse ;  /* 0x0000001a02117819 */ /* 0x140fe40000010e02 */
[C-C-:B------:R-:W-:Y:S02]  /*a610*/  SHF.L.W.U32.HI R18, R2.reuse, 0x15, R2.reuse ;  /* 0x0000001502127819 */ /* 0x140fe40000010e02 */
[----:B------:R-:W-:Y:S02]  /*a620*/  SHF.L.W.U32.HI R19, R2, 0x7, R2 ;  /* 0x0000000702137819 */ /* 0x000fe40000010e02 */
[----:B------:R-:W-:Y:S02]  /*a630*/  LOP3.LUT R14, R16, R11, R14, 0x96, !PT ;  /* 0x0000000b100e7212 */ /* 0x000fe400078e960e */
[----:B------:R-:W-:-:S02]  /*a640*/  LOP3.LUT R17, R19, R17, R18, 0x96, !PT ;  /* 0x0000001113117212 */ /* 0x000fc400078e9612 */
[----:B------:R-:W-:Y:S02]  /*a650*/  LOP3.LUT R18, R7, R2, R0, 0xb8, !PT ;  /* 0x0000000207127212 */ /* 0x000fe400078eb800 */
[----:B------:R-:W-:Y:S02]  /*a660*/  IADD3 R14, PT, PT, R15, R14, R29 ;  /* 0x0000000e0f0e7210 */ /* 0x000fe40007ffe01d */
[----:B------:R-:W-:Y:S01]  /*a670*/  IADD3 R18, PT, PT, R17, R18, R10 ;  /* 0x0000001211127210 */ /* 0x000fe20007ffe00a */
[----:B------:R-:W-:-:S03]  /*a680*/  VIADD R10, R2, 0x1f83d9ab ;  /* 0x1f83d9ab020a7836 */ /* 0x000fc60000000000 */
[----:B------:R-:W-:Y:S02]  /*a690*/  IADD3 R9, PT, PT, R9, UR66, R18 ;  /* 0x0000004209097c10 */ /* 0x000fe4000fffe012 */
[----:B------:R-:W-:-:S03]  /*a6a0*/  ISETP.GE.U32.AND P0, PT, R10, UR70, PT ;  /* 0x000000460a007c0c */ /* 0x000fc6000bf06070 */
[----:B------:R-:W-:Y:S01]  /*a6b0*/  IMAD.IADD R11, R14, 0x1, R9 ;  /* 0x000000010e0b7824 */ /* 0x000fe200078e0209 */
[----:B------:R-:W-:-:S04]  /*a6c0*/  ISETP.NE.OR P0, PT, R0, -0x5be0cd19, P0 ;  /* 0xa41f32e70000780c */ /* 0x000fc80000705670 */
[C-C-:B------:R-:W-:Y:S02]  /*a6d0*/  SHF.L.W.U32.HI R15, R11.reuse, 0x1a, R11.reuse ;  /* 0x0000001a0b0f7819 */ /* 0x140fe40000010e0b */
[C-C-:B------:R-:W-:Y:S02]  /*a6e0*/  SHF.L.W.U32.HI R16, R11.reuse, 0x15, R11.reuse ;  /* 0x000000150b107819 */ /* 0x140fe40000010e0b */
[----:B------:R-:W-:Y:S02]  /*a6f0*/  SHF.L.W.U32.HI R17, R11, 0x7, R11 ;  /* 0x000000070b117819 */ /* 0x000fe40000010e0b */
[----:B------:R-:W-:Y:S02]  /*a700*/  LOP3.LUT R0, R0, R11, R2, 0xb8, !PT ;  /* 0x0000000b00007212 */ /* 0x000fe400078eb802 */
[----:B------:R-:W-:-:S04]  /*a710*/  LOP3.LUT R16, R17, R15, R16, 0x96, !PT ;  /* 0x0000000f11107212 */ /* 0x000fc800078e9610 */
[----:B------:R-:W-:-:S04]  /*a720*/  IADD3 R7, PT, PT, R16, R0, R7 ;  /* 0x0000000010077210 */ /* 0x000fc80007ffe007 */
[----:B------:R-:W-:Y:S01]  /*a730*/  IADD3 R8, PT, PT, R8, UR67, R7 ;  /* 0x0000004308087c10 */ /* 0x000fe2000fffe007 */
[----:B------:R-:W-:Y:S06]  /*a740*/  @P0 EXIT ;  /* 0x000000000000094d */ /* 0x000fec0003800000 */
[----:B------:R-:W0:Y:S01]  /*a750*/  LDCU.64 UR4, c[0x0][0x390] ;  /* 0x00007200ff0477ac */ /* 0x000e220008000a00 */
[----:B------:R-:W-:Y:S02]  /*a760*/  IMAD.MOV.U32 R2, RZ, RZ, -0x1 ;  /* 0xffffffffff027424 */ /* 0x000fe400078e00ff */
[----:B0-----:R-:W-:Y:S02]  /*a770*/  IMAD.U32 R16, RZ, RZ, UR4 ;  /* 0x00000004ff107e24 */ /* 0x001fe4000f8e00ff */
[----:B------:R-:W-:-:S05]  /*a780*/  IMAD.U32 R17, RZ, RZ, UR5 ;  /* 0x00000005ff117e24 */ /* 0x000fca000f8e00ff */
[----:B------:R0:W2:Y:S01]  /*a790*/  ATOMG.E.CAS.STRONG.GPU PT, R16, [R16], R2, R3 ;  /* 0x00000002101073a9 */ /* 0x0000a200001ee103 */
[C-C-:B------:R-:W-:Y:S02]  /*a7a0*/  SHF.L.W.U32.HI R0, R14.reuse, 0x1e, R14.reuse ;  /* 0x0000001e0e007819 */ /* 0x140fe40000010e0e */
[C-C-:B------:R-:W-:Y:S02]  /*a7b0*/  SHF.L.W.U32.HI R7, R14.reuse, 0x13, R14.reuse ;  /* 0x000000130e077819 */ /* 0x140fe40000010e0e */
[--C-:B------:R-:W-:Y:S02]  /*a7c0*/  SHF.L.W.U32.HI R15, R14, 0xa, R14.reuse ;  /* 0x0000000a0e0f7819 */ /* 0x100fe40000010e0e */
[----:B------:R-:W-:Y:S02]  /*a7d0*/  LOP3.LUT R6, R5, R6, R14, 0xe8, !PT ;  /* 0x0000000605067212 */ /* 0x000fe400078ee80e */
[----:B------:R-:W-:-:S04]  /*a7e0*/  LOP3.LUT R7, R15, R0, R7, 0x96, !PT ;  /* 0x000000000f077212 */ /* 0x000fc800078e9607 */
[----:B------:R-:W-:-:S04]  /*a7f0*/  IADD3 R7, PT, PT, R4, R7, R6 ;  /* 0x0000000704077210 */ /* 0x000fc80007ffe006 */
[C-C-:B------:R-:W-:Y:S02]  /*a800*/  SHF.L.W.U32.HI R0, R7.reuse, 0x1e, R7.reuse ;  /* 0x0000001e07007819 */ /* 0x140fe40000010e07 */
[C-C-:B------:R-:W-:Y:S02]  /*a810*/  SHF.L.W.U32.HI R15, R7.reuse, 0x13, R7.reuse ;  /* 0x00000013070f7819 */ /* 0x140fe40000010e07 */
[--C-:B------:R-:W-:Y:S02]  /*a820*/  SHF.L.W.U32.HI R4, R7, 0xa, R7.reuse ;  /* 0x0000000a07047819 */ /* 0x100fe40000010e07 */
[----:B------:R-:W-:Y:S02]  /*a830*/  LOP3.LUT R5, R14, R5, R7, 0xe8, !PT ;  /* 0x000000050e057212 */ /* 0x000fe400078ee807 */
[----:B------:R-:W-:-:S04]  /*a840*/  LOP3.LUT R0, R4, R0, R15, 0x96, !PT ;  /* 0x0000000004007212 */ /* 0x000fc800078e960f */
[----:B------:R-:W-:-:S04]  /*a850*/  IADD3 R0, PT, PT, R13, R0, R5 ;  /* 0x000000000d007210 */ /* 0x000fc80007ffe005 */
[C-C-:B0-----:R-:W-:Y:S02]  /*a860*/  SHF.L.W.U32.HI R2, R0.reuse, 0x1e, R0.reuse ;  /* 0x0000001e00027819 */ /* 0x141fe40000010e00 */
        /* <DEDUP_REMOVED lines=9> */
[----:B------:R-:W-:Y:S02]  /*a900*/  LOP3.LUT R4, R4, R2, R3, 0x96, !PT ;  /* 0x0000000204047212 */ /* 0x000fe400078e9603 */
[----:B--2---:R-:W-:-:S13]  /*a910*/  ISETP.NE.AND P0, PT, R16, -0x1, PT ;  /* 0xffffffff1000780c */ /* 0x004fda0003f05270 */
[----:B------:R-:W-:Y:S05]  /*a920*/  @P0 EXIT ;  /* 0x000000000000094d */ /* 0x000fea0003800000 */
[----:B------:R-:W0:Y:S01]  /*a930*/  LDC.64 R2, c[0x0][0x398] ;  /* 0x0000e600ff027b82 */ /* 0x000e220000000a00 */
[----:B------:R-:W-:Y:S01]  /*a940*/  IADD3 R4, PT, PT, R9, R4, R6 ;  /* 0x0000000409047210 */ /* 0x000fe20007ffe006 */
[----:B------:R-:W-:Y:S01]  /*a950*/  VIADD R11, R11, 0x9b05688c ;  /* 0x9b05688c0b0b7836 */ /* 0x000fe20000000000 */
[----:B------:R-:W-:Y:S02]  /*a960*/  IADD3 R15, PT, PT, R8, 0x510e527f, R7 ;  /* 0x510e527f080f7810 */ /* 0x000fe40007ffe007 */
[C-C-:B------:R-:W-:Y:S01]  /*a970*/  SHF.L.W.U32.HI R6, R4.reuse, 0x1e, R4.reuse ;  /* 0x0000001e04067819 */ /* 0x140fe20000010e04 */
[C---:B------:R-:W-:Y:S01]  /*a980*/  VIADD R7, R4.reuse, 0xbb67ae85 ;  /* 0xbb67ae8504077836 */ /* 0x040fe20000000000 */
[C-C-:B------:R-:W-:Y:S02]  /*a990*/  SHF.L.W.U32.HI R9, R4.reuse, 0x13, R4.reuse ;  /* 0x0000001304097819 */ /* 0x140fe40000010e04 */
[--C-:B------:R-:W-:Y:S02]  /*a9a0*/  SHF.L.W.U32.HI R12, R4, 0xa, R4.reuse ;  /* 0x0000000a040c7819 */ /* 0x100fe40000010e04 */
[C---:B------:R-:W-:Y:S01]  /*a9b0*/  LOP3.LUT R13, R5.reuse, R0, R4, 0xe8, !PT ;  /* 0x00000000050d7212 */ /* 0x040fe200078ee804 */
[----:B------:R-:W-:Y:S01]  /*a9c0*/  VIADD R5, R5, 0x3c6ef372 ;  /* 0x3c6ef37205057836 */ /* 0x000fe20000000000 */
[----:B------:R-:W-:-:S04]  /*a9d0*/  LOP3.LUT R9, R12, R6, R9, 0x96, !PT ;  /* 0x000000060c097212 */ /* 0x000fc800078e9609 */
[----:B------:R-:W-:Y:S01]  /*a9e0*/  IADD3 R9, PT, PT, R8, R9, R13 ;  /* 0x0000000908097210 */ /* 0x000fe20007ffe00d */
[----:B------:R-:W-:-:S04]  /*a9f0*/  VIADD R13, R0, 0xa54ff53a ;  /* 0xa54ff53a000d7836 */ /* 0x000fc80000000000 */
[----:B------:R-:W-:Y:S01]  /*aa00*/  VIADD R9, R9, 0x6a09e667 ;  /* 0x6a09e66709097836 */ /* 0x000fe20000000000 */
[----:B0-----:R-:W-:Y:S04]  /*aa10*/  STG.E desc[UR68][R2.64+0x4], R7 ;  /* 0x0000040702007986 */ /* 0x001fe8000c101944 */
[----:B------:R-:W-:Y:S04]  /*aa20*/  STG.E desc[UR68][R2.64], R9 ;  /* 0x0000000902007986 */ /* 0x000fe8000c101944 */
[----:B------:R-:W-:Y:S04]  /*aa30*/  STG.E desc[UR68][R2.64+0x8], R5 ;  /* 0x0000080502007986 */ /* 0x000fe8000c101944 */
[----:B------:R-:W-:Y:S04]  /*aa40*/  STG.E desc[UR68][R2.64+0xc], R13 ;  /* 0x00000c0d02007986 */ /* 0x000fe8000c101944 */
[----:B------:R-:W-:Y:S04]  /*aa50*/  STG.E desc[UR68][R2.64+0x10], R15 ;  /* 0x0000100f02007986 */ /* 0x000fe8000c101944 */
[----:B------:R-:W-:Y:S04]  /*aa60*/  STG.E desc[UR68][R2.64+0x14], R11 ;  /* 0x0000140b02007986 */ /* 0x000fe8000c101944 */
[----:B------:R-:W-:Y:S04]  /*aa70*/  STG.E desc[UR68][R2.64+0x18], R10 ;  /* 0x0000180a02007986 */ /* 0x000fe8000c101944 */
[----:B------:R-:W-:Y:S01]  /*aa80*/  STG.E desc[UR68][R2.64+0x1c], RZ ;  /* 0x00001cff02007986 */ /* 0x000fe2000c101944 */
[----:B------:R-:W-:Y:S05]  /*aa90*/  EXIT ;  /* 0x000000000000794d */ /* 0x000fea0003800000 */
.L_x_0:
[----:B------:R-:W-:-:S00]  /*aaa0*/  BRA `(.L_x_0) ;  /* 0xfffffffc00fc7947 */ /* 0x000fc0000383ffff */
[----:B------:R-:W-:-:S00]  /*aab0*/  NOP ;  /* 0x0000000000007918 */ /* 0x000fc00000000000 */
        /* <DEDUP_REMOVED lines=12> */
.L_x_1:


//--------------------- .nv.shared.reserved.0     --------------------------
	.section	.nv.shared.reserved.0,"aw",@nobits
	.weak		__nv_reservedSMEM_offset_0_alias
	.size		__nv_reservedSMEM_offset_0_alias, 0, 64
	.other		__nv_reservedSMEM_offset_0_alias,@"STO_CUDA_RESERVED_SHARED STV_DEFAULT"
__nv_reservedSMEM_offset_0_alias:
	.zero		0
	.zero		64


//--------------------- .nv.constant0._Z20sha256_mining_kernelPjjjS_S_ --------------------------
	.section	.nv.constant0._Z20sha256_mining_kernelPjjjS_S_,"a",@progbits
	.sectionflags	@""
	.align	4
.nv.constant0._Z20sha256_mining_kernelPjjjS_S_:
	.zero		928


//--------------------- SYMBOLS --------------------------

	.type		.nv.reservedSmem.offset0,@object
	.size		.nv.reservedSmem.offset0,0x4
